	.headerflags	@"EF_CUDA_TEXMODE_UNIFIED EF_CUDA_64BIT_ADDRESS EF_CUDA_ACCELERATORS EF_CUDA_SM90 EF_CUDA_VIRTUAL_SM(EF_CUDA_SM90)"
	.elftype	@"ET_EXEC"


//--------------------- .nv.info                  --------------------------
	.section	.nv.info,"",@"SHT_CUDA_INFO"
	.align	4


	//----- nvinfo : EIATTR_REGCOUNT
	.align		4
        /*0000*/ 	.byte	0x04, 0x2f
        /*0002*/ 	.short	(.L_2 - .L_1)
	.align		4
.L_1:
        /*0004*/ 	.word	index@(triton_poi_fused_add_div_max_mul_neg_pow_reciprocal_relu_sub_sum_4)
        /*0008*/ 	.word	0x0000003a


	//----- nvinfo : EIATTR_MIN_STACK_SIZE
	.align		4
.L_2:
        /*000c*/ 	.byte	0x04, 0x12
        /*000e*/ 	.short	(.L_4 - .L_3)
	.align		4
.L_3:
        /*0010*/ 	.word	index@(triton_poi_fused_add_div_max_mul_neg_pow_reciprocal_relu_sub_sum_4)
        /*0014*/ 	.word	0x00000000


	//----- nvinfo : EIATTR_FRAME_SIZE
	.align		4
.L_4:
        /*0018*/ 	.byte	0x04, 0x11
        /*001a*/ 	.short	(.L_6 - .L_5)
	.align		4
.L_5:
        /*001c*/ 	.word	index@(triton_poi_fused_add_div_max_mul_neg_pow_reciprocal_relu_sub_sum_4)
        /*0020*/ 	.word	0x00000000


	//----- nvinfo : EIATTR_MIN_STACK_SIZE
	.align		4
.L_6:
        /*0024*/ 	.byte	0x04, 0x12
        /*0026*/ 	.short	(.L_8 - .L_7)
	.align		4
.L_7:
        /*0028*/ 	.word	index@(triton_poi_fused_add_div_max_mul_neg_pow_reciprocal_relu_sub_sum_4)
        /*002c*/ 	.word	0x00000000
.L_8:


//--------------------- .nv.info.triton_poi_fused_add_div_max_mul_neg_pow_reciprocal_relu_sub_sum_4 --------------------------
	.section	.nv.info.triton_poi_fused_add_div_max_mul_neg_pow_reciprocal_relu_sub_sum_4,"",@"SHT_CUDA_INFO"
	.sectionflags	@""
	.align	4


	//----- nvinfo : EIATTR_CUDA_API_VERSION
	.align		4
        /*0000*/ 	.byte	0x04, 0x37
        /*0002*/ 	.short	(.L_10 - .L_9)
.L_9:
        /*0004*/ 	.word	0x0000007c


	//----- nvinfo : EIATTR_KPARAM_INFO
	.align		4
.L_10:
        /*0008*/ 	.byte	0x04, 0x17
        /*000a*/ 	.short	(.L_12 - .L_11)
.L_11:
        /*000c*/ 	.word	0x00000000
        /*0010*/ 	.short	0x0003
        /*0012*/ 	.short	0x0018
        /*0014*/ 	.byte	0x00, 0xf0, 0x11, 0x00


	//----- nvinfo : EIATTR_KPARAM_INFO
	.align		4
.L_12:
        /*0018*/ 	.byte	0x04, 0x17
        /*001a*/ 	.short	(.L_14 - .L_13)
.L_13:
        /*001c*/ 	.word	0x00000000
        /*0020*/ 	.short	0x0002
        /*0022*/ 	.short	0x0010
        /*0024*/ 	.byte	0x00, 0xf4, 0x21, 0x00


	//----- nvinfo : EIATTR_KPARAM_INFO
	.align		4
.L_14:
        /*0028*/ 	.byte	0x04, 0x17
        /*002a*/ 	.short	(.L_16 - .L_15)
.L_15:
        /*002c*/ 	.word	0x00000000
        /*0030*/ 	.short	0x0001
        /*0032*/ 	.short	0x0008
        /*0034*/ 	.byte	0x00, 0xf4, 0x21, 0x00


	//----- nvinfo : EIATTR_KPARAM_INFO
	.align		4
.L_16:
        /*0038*/ 	.byte	0x04, 0x17
        /*003a*/ 	.short	(.L_18 - .L_17)
.L_17:
        /*003c*/ 	.word	0x00000000
        /*0040*/ 	.short	0x0000
        /*0042*/ 	.short	0x0000
        /*0044*/ 	.byte	0x00, 0xf4, 0x21, 0x00


	//----- nvinfo : EIATTR_SPARSE_MMA_MASK
	.align		4
.L_18:
        /*0048*/ 	.byte	0x03, 0x50
        /*004a*/ 	.short	0x0000


	//----- nvinfo : EIATTR_MAXREG_COUNT
	.align		4
        /*004c*/ 	.byte	0x03, 0x1b
        /*004e*/ 	.short	0x00ff


	//----- nvinfo : EIATTR_EXIT_INSTR_OFFSETS
	.align		4
        /*0050*/ 	.byte	0x04, 0x1c
        /*0052*/ 	.short	(.L_20 - .L_19)


	//   ....[0]....
.L_19:
        /*0054*/ 	.word	0x00003230


	//   ....[1]....
        /*0058*/ 	.word	0x00003250


	//----- nvinfo : EIATTR_REQNTID
	.align		4
.L_20:
        /*005c*/ 	.byte	0x04, 0x10
        /*005e*/ 	.short	(.L_22 - .L_21)
.L_21:
        /*0060*/ 	.word	0x00000020
        /*0064*/ 	.word	0x00000001
        /*0068*/ 	.word	0x00000001


	//----- nvinfo : EIATTR_CRS_STACK_SIZE
	.align		4
.L_22:
        /*006c*/ 	.byte	0x04, 0x1e
        /*006e*/ 	.short	(.L_24 - .L_23)
.L_23:
        /*0070*/ 	.word	0x00000000


	//----- nvinfo : EIATTR_CBANK_PARAM_SIZE
	.align		4
.L_24:
        /*0074*/ 	.byte	0x03, 0x19
        /*0076*/ 	.short	0x001c


	//----- nvinfo : EIATTR_PARAM_CBANK
	.align		4
        /*0078*/ 	.byte	0x04, 0x0a
        /*007a*/ 	.short	(.L_26 - .L_25)
	.align		4
.L_25:
        /*007c*/ 	.word	index@(.nv.constant0.triton_poi_fused_add_div_max_mul_neg_pow_reciprocal_relu_sub_sum_4)
        /*0080*/ 	.short	0x0210
        /*0082*/ 	.short	0x001c


	//----- nvinfo : EIATTR_SW_WAR
	.align		4
.L_26:
        /*0084*/ 	.byte	0x04, 0x36
        /*0086*/ 	.short	(.L_28 - .L_27)
.L_27:
        /*0088*/ 	.word	0x00000008
.L_28:


//--------------------- .nv.callgraph             --------------------------
	.section	.nv.callgraph,"",@"SHT_CUDA_CALLGRAPH"
	.align	4
	.sectionentsize	8
	.align		4
        /*0000*/ 	.word	0x00000000
	.align		4
        /*0004*/ 	.word	0xffffffff
	.align		4
        /*0008*/ 	.word	0x00000000
	.align		4
        /*000c*/ 	.word	0xfffffffe
	.align		4
        /*0010*/ 	.word	0x00000000
	.align		4
        /*0014*/ 	.word	0xfffffffd
	.align		4
        /*0018*/ 	.word	0x00000000
	.align		4
        /*001c*/ 	.word	0xfffffffc


//--------------------- .nv.constant4             --------------------------
	.section	.nv.constant4,"a",@progbits
	.align	8
	.align		8
.nv.constant4:
        /*0000*/ 	.dword	_$_str


//--------------------- .text.triton_poi_fused_add_div_max_mul_neg_pow_reciprocal_relu_sub_sum_4 --------------------------
	.section	.text.triton_poi_fused_add_div_max_mul_neg_pow_reciprocal_relu_sub_sum_4,"ax",@progbits
	.align	128
        .global         triton_poi_fused_add_div_max_mul_neg_pow_reciprocal_relu_sub_sum_4
        .type           triton_poi_fused_add_div_max_mul_neg_pow_reciprocal_relu_sub_sum_4,@function
        .size           triton_poi_fused_add_div_max_mul_neg_pow_reciprocal_relu_sub_sum_4,(.L_x_17 - triton_poi_fused_add_div_max_mul_neg_pow_reciprocal_relu_sub_sum_4)
        .other          triton_poi_fused_add_div_max_mul_neg_pow_reciprocal_relu_sub_sum_4,@"STO_CUDA_ENTRY STV_DEFAULT"
triton_poi_fused_add_div_max_mul_neg_pow_reciprocal_relu_sub_sum_4:
.text.triton_poi_fused_add_div_max_mul_neg_pow_reciprocal_relu_sub_sum_4:
[----:B------:R-:W0:Y:S02]  /*0000*/  LDC R1, c[0x0][0x28] ;  /* 0x00000a00ff017b82 */ /* 0x000e240000000800 */
[----:B------:R-:W1:Y:S01]  /*0010*/  S2R R0, SR_TID.X ;  /* 0x0000000000007919 */ /* 0x000e620000002100 */
[----:B------:R-:W2:Y:S01]  /*0020*/  LDC.64 R10, c[0x0][0x218] ;  /* 0x00008600ff0a7b82 */ /* 0x000ea20000000a00 */
[----:B------:R-:W-:Y:S01]  /*0030*/  HFMA2.MMA R5, -RZ, RZ, 0, 0 ;  /* 0x00000000ff057435 */ /* 0x000fe200000001ff */
[----:B------:R-:W-:Y:S01]  /*0040*/  ULDC.64 UR4, c[0x0][0x208] ;  /* 0x0000820000047ab9 */ /* 0x000fe20000000a00 */
[----:B------:R-:W3:Y:S01]  /*0050*/  S2R R3, SR_CTAID.X ;  /* 0x0000000000037919 */ /* 0x000ee20000002500 */
[----:B-1----:R-:W-:-:S04]  /*0060*/  SHF.L.U32 R0, R0, 0x1, RZ ;  /* 0x0000000100007819 */ /* 0x002fc800000006ff */
[----:B------:R-:W-:-:S04]  /*0070*/  LOP3.LUT R0, R0, 0x3e, RZ, 0xc0, !PT ;  /* 0x0000003e00007812 */ /* 0x000fc800078ec0ff */
[----:B---3--:R-:W-:-:S04]  /*0080*/  LEA R3, R3, R0, 0x6 ;  /* 0x0000000003037211 */ /* 0x008fc800078e30ff */
[C---:B------:R-:W-:Y:S02]  /*0090*/  ISETP.GE.AND P2, PT, R3.reuse, 0x40, PT ;  /* 0x000000400300780c */ /* 0x040fe40003f46270 */
[----:B------:R-:W-:-:S05]  /*00a0*/  SHF.L.U32 R9, R3, 0x2, RZ ;  /* 0x0000000203097819 */ /* 0x000fca00000006ff */
[----:B--2---:R-:W-:-:S06]  /*00b0*/  IMAD.WIDE R10, R9, 0x4, R10 ;  /* 0x00000004090a7825 */ /* 0x004fcc00078e020a */
[----:B------:R-:W2:Y:S01]  /*00c0*/  @!P2 LDG.E.EL R5, desc[UR4][R10.64] ;  /* 0x000000040a05a981 */ /* 0x000ea2000c2e1900 */
[----:B------:R-:W-:-:S06]  /*00d0*/  MOV R7, RZ ;  /* 0x000000ff00077202 */ /* 0x000fcc0000000f00 */
[----:B------:R-:W3:Y:S01]  /*00e0*/  @!P2 LDG.E.EL R7, desc[UR4][R10.64+0x10] ;  /* 0x000010040a07a981 */ /* 0x000ee2000c2e1900 */
[----:B------:R-:W-:-:S10]  /*00f0*/  HFMA2.MMA R15, -RZ, RZ, 0, 0 ;  /* 0x00000000ff0f7435 */ /* 0x000fd400000001ff */
[----:B------:R-:W4:Y:S01]  /*0100*/  @!P2 LDG.E.EL R15, desc[UR4][R10.64+0x4] ;  /* 0x000004040a0fa981 */ /* 0x000f22000c2e1900 */
[----:B------:R-:W-:-:S06]  /*0110*/  MOV R13, RZ ;  /* 0x000000ff000d7202 */ /* 0x000fcc0000000f00 */
[----:B------:R-:W5:Y:S01]  /*0120*/  @!P2 LDG.E.EL R13, desc[UR4][R10.64+0x14] ;  /* 0x000014040a0da981 */ /* 0x000f62000c2e1900 */
[----:B------:R-:W-:Y:S01]  /*0130*/  HFMA2.MMA R17, -RZ, RZ, 0, 0 ;  /* 0x00000000ff117435 */ /* 0x000fe200000001ff */
[----:B------:R-:W-:-:S09]  /*0140*/  MOV R30, 0x40400000 ;  /* 0x40400000001e7802 */ /* 0x000fd20000000f00 */
[----:B------:R-:W4:Y:S01]  /*0150*/  @!P2 LDG.E.EL R17, desc[UR4][R10.64+0x8] ;  /* 0x000008040a11a981 */ /* 0x000f22000c2e1900 */
[----:B------:R-:W-:-:S10]  /*0160*/  HFMA2.MMA R31, -RZ, RZ, 0, 0 ;  /* 0x00000000ff1f7435 */ /* 0x000fd400000001ff */
[----:B------:R-:W4:Y:S01]  /*0170*/  @!P2 LDG.E.EL R31, desc[UR4][R10.64+0x18] ;  /* 0x000018040a1fa981 */ /* 0x000f22000c2e1900 */
[----:B------:R-:W-:Y:S01]  /*0180*/  MOV R26, 0x3b18f0fe ;  /* 0x3b18f0fe001a7802 */ /* 0x000fe20000000f00 */
[----:B------:R-:W-:-:S10]  /*0190*/  HFMA2.MMA R27, -RZ, RZ, 0, 0 ;  /* 0x00000000ff1b7435 */ /* 0x000fd400000001ff */
[----:B------:R-:W4:Y:S01]  /*01a0*/  @!P2 LDG.E.EL R27, desc[UR4][R10.64+0xc] ;  /* 0x00000c040a1ba981 */ /* 0x000f22000c2e1900 */
[----:B------:R-:W-:-:S06]  /*01b0*/  MOV R29, RZ ;  /* 0x000000ff001d7202 */ /* 0x000fcc0000000f00 */
[----:B------:R1:W4:Y:S01]  /*01c0*/  @!P2 LDG.E.EL R29, desc[UR4][R10.64+0x1c] ;  /* 0x00001c040a1da981 */ /* 0x000322000c2e1900 */
[----:B--2---:R-:W-:-:S05]  /*01d0*/  FFMA R5, R5, -R30, 1 ;  /* 0x3f80000005057423 */ /* 0x004fca000000081e */
[----:B------:R-:W-:Y:S01]  /*01e0*/  FSETP.GEU.AND P0, PT, R5, RZ, PT ;  /* 0x000000ff0500720b */ /* 0x000fe20003f0e000 */
[----:B---3--:R-:W-:-:S03]  /*01f0*/  FFMA R7, R7, -R30, 1 ;  /* 0x3f80000007077423 */ /* 0x008fc6000000081e */
[----:B------:R-:W-:Y:S02]  /*0200*/  FSEL R2, R5, RZ, P0 ;  /* 0x000000ff05027208 */ /* 0x000fe40000000000 */
[----:B------:R-:W-:-:S03]  /*0210*/  FSETP.GEU.AND P1, PT, R7, RZ, PT ;  /* 0x000000ff0700720b */ /* 0x000fc60003f2e000 */
[----:B------:R-:W-:Y:S01]  /*0220*/  FADD.FTZ R4, |R2|, -RZ ;  /* 0x800000ff02047221 */ /* 0x000fe20000010200 */
[----:B------:R-:W-:-:S04]  /*0230*/  FSEL R5, R7, RZ, P1 ;  /* 0x000000ff07057208 */ /* 0x000fc80000800000 */
[----:B------:R-:W-:Y:S01]  /*0240*/  LOP3.LUT R0, R4, 0x7fffff, RZ, 0xc0, !PT ;  /* 0x007fffff04007812 */ /* 0x000fe200078ec0ff */
[----:B------:R-:W-:-:S03]  /*0250*/  FADD.FTZ R46, |R5|, -RZ ;  /* 0x800000ff052e7221 */ /* 0x000fc60000010200 */
[----:B------:R-:W-:-:S04]  /*0260*/  LOP3.LUT R0, R0, 0x3f800000, RZ, 0xfc, !PT ;  /* 0x3f80000000007812 */ /* 0x000fc800078efcff */
[----:B------:R-:W-:Y:S02]  /*0270*/  FSETP.GT.AND P0, PT, R0, 1.4142135381698608398, PT ;  /* 0x3fb504f30000780b */ /* 0x000fe40003f04000 */
[----:B------:R-:W-:-:S04]  /*0280*/  LOP3.LUT R6, R46, 0x7fffff, RZ, 0xc0, !PT ;  /* 0x007fffff2e067812 */ /* 0x000fc800078ec0ff */
[----:B------:R-:W-:-:S07]  /*0290*/  LOP3.LUT R16, R6, 0x3f800000, RZ, 0xfc, !PT ;  /* 0x3f80000006107812 */ /* 0x000fce00078efcff */
[----:B------:R-:W-:-:S04]  /*02a0*/  @P0 FMUL R0, R0, 0.5 ;  /* 0x3f00000000000820 */ /* 0x000fc80000400000 */
[----:B------:R-:W-:Y:S01]  /*02b0*/  FADD R6, R0, 1 ;  /* 0x3f80000000067421 */ /* 0x000fe20000000000 */
[----:B------:R-:W-:-:S03]  /*02c0*/  FSETP.GT.AND P1, PT, R16, 1.4142135381698608398, PT ;  /* 0x3fb504f31000780b */ /* 0x000fc60003f24000 */
[----:B------:R-:W2:Y:S01]  /*02d0*/  MUFU.RCP R7, R6 ;  /* 0x0000000600077308 */ /* 0x000ea20000001000 */
[----:B------:R-:W-:-:S04]  /*02e0*/  FADD R0, R0, -1 ;  /* 0xbf80000000007421 */ /* 0x000fc80000000000 */
[----:B------:R-:W-:-:S05]  /*02f0*/  FADD R8, R0, R0 ;  /* 0x0000000000087221 */ /* 0x000fca0000000000 */
[----:B------:R-:W-:Y:S01]  /*0300*/  @P1 FMUL R16, R16, 0.5 ;  /* 0x3f00000010101820 */ /* 0x000fe20000400000 */
[----:B--2---:R-:W-:-:S03]  /*0310*/  FMUL R19, R7, R8 ;  /* 0x0000000807137220 */ /* 0x004fc60000400000 */
[----:B------:R-:W-:Y:S01]  /*0320*/  FADD R18, R16, 1 ;  /* 0x3f80000010127421 */ /* 0x000fe20000000000 */
[----:B------:R-:W-:-:S03]  /*0330*/  FMUL R21, R19, R19 ;  /* 0x0000001313157220 */ /* 0x000fc60000400000 */
[----:B------:R-:W2:Y:S01]  /*0340*/  MUFU.RCP R25, R18 ;  /* 0x0000001200197308 */ /* 0x000ea20000001000 */
[----:B------:R-:W-:Y:S01]  /*0350*/  FFMA.FTZ R12, R21, R26, 0.01249298732727766037 ;  /* 0x3c4caf63150c7423 */ /* 0x000fe2000001001a */
[----:B------:R-:W-:Y:S01]  /*0360*/  FFMA R14, -R7, R8, R0 ;  /* 0x00000008070e7223 */ /* 0x000fe20000000100 */
[----:B------:R-:W-:Y:S02]  /*0370*/  FADD R16, R16, -1 ;  /* 0xbf80000010107421 */ /* 0x000fe40000000000 */
[C---:B------:R-:W-:Y:S01]  /*0380*/  FFMA.FTZ R12, R21.reuse, R12, 0.083333469927310943604 ;  /* 0x3daaaabd150c7423 */ /* 0x040fe2000001000c */
[----:B------:R-:W-:Y:S01]  /*0390*/  FADD R23, R14, R14 ;  /* 0x0000000e0e177221 */ /* 0x000fe20000000000 */
[----:B------:R-:W-:Y:S02]  /*03a0*/  FADD R20, R16, R16 ;  /* 0x0000001010147221 */ /* 0x000fe40000000000 */
[----:B------:R-:W-:Y:S01]  /*03b0*/  FMUL.FTZ R12, R21, R12 ;  /* 0x0000000c150c7220 */ /* 0x000fe20000410000 */
[----:B------:R-:W-:Y:S01]  /*03c0*/  FFMA.FTZ R0, R0, -R19, R23 ;  /* 0x8000001300007223 */ /* 0x000fe20000010017 */
[----:B----4-:R-:W-:-:S02]  /*03d0*/  FFMA R15, R15, -R30, 1 ;  /* 0x3f8000000f0f7423 */ /* 0x010fc4000000081e */
[----:B------:R-:W-:Y:S01]  /*03e0*/  FMUL.FTZ R12, R19, R12 ;  /* 0x0000000c130c7220 */ /* 0x000fe20000410000 */
[----:B--2---:R-:W-:Y:S02]  /*03f0*/  FMUL R19, R25, R20 ;  /* 0x0000001419137220 */ /* 0x004fe40000400000 */
[----:B------:R-:W-:Y:S02]  /*0400*/  FSETP.GEU.AND P3, PT, R15, RZ, PT ;  /* 0x000000ff0f00720b */ /* 0x000fe40003f6e000 */
[----:B------:R-:W-:Y:S01]  /*0410*/  FMUL R21, R19, R19 ;  /* 0x0000001313157220 */ /* 0x000fe20000400000 */
[----:B------:R-:W-:Y:S01]  /*0420*/  FFMA R14, R7, R8, R12 ;  /* 0x00000008070e7223 */ /* 0x000fe2000000000c */
[----:B------:R-:W-:Y:S02]  /*0430*/  FSEL R6, R15, RZ, P3 ;  /* 0x000000ff0f067208 */ /* 0x000fe40001800000 */
[----:B------:R-:W-:Y:S01]  /*0440*/  FFMA.FTZ R18, R21, R26, 0.01249298732727766037 ;  /* 0x3c4caf6315127423 */ /* 0x000fe2000001001a */
[C---:B------:R-:W-:Y:S01]  /*0450*/  FFMA R15, R7.reuse, R8, -R14 ;  /* 0x00000008070f7223 */ /* 0x040fe2000000080e */
[----:B------:R-:W-:Y:S01]  /*0460*/  FMUL.FTZ R8, R7, R0 ;  /* 0x0000000007087220 */ /* 0x000fe20000410000 */
[----:B------:R-:W-:Y:S01]  /*0470*/  FADD.FTZ R7, |R6|, -RZ ;  /* 0x800000ff06077221 */ /* 0x000fe20000010200 */
[----:B------:R-:W-:Y:S01]  /*0480*/  FFMA.FTZ R18, R21, R18, 0.083333469927310943604 ;  /* 0x3daaaabd15127423 */ /* 0x000fe20000010012 */
[----:B------:R-:W-:-:S03]  /*0490*/  FFMA R22, -R25, R20, R16 ;  /* 0x0000001419167223 */ /* 0x000fc60000000110 */
[----:B------:R-:W-:Y:S01]  /*04a0*/  FMUL.FTZ R18, R21, R18 ;  /* 0x0000001215127220 */ /* 0x000fe20000410000 */
[----:B------:R-:W-:Y:S01]  /*04b0*/  FADD R21, R22, R22 ;  /* 0x0000001616157221 */ /* 0x000fe20000000000 */
[----:B------:R-:W-:Y:S02]  /*04c0*/  LOP3.LUT R22, R7, 0x7fffff, RZ, 0xc0, !PT ;  /* 0x007fffff07167812 */ /* 0x000fe400078ec0ff */
[----:B------:R-:W-:Y:S02]  /*04d0*/  SHF.R.U32.HI R0, RZ, 0x17, R4 ;  /* 0x00000017ff007819 */ /* 0x000fe40000011604 */
[----:B------:R-:W-:Y:S01]  /*04e0*/  LOP3.LUT R24, R22, 0x3f800000, RZ, 0xfc, !PT ;  /* 0x3f80000016187812 */ /* 0x000fe200078efcff */
[----:B------:R-:W-:Y:S01]  /*04f0*/  FMUL.FTZ R18, R19, R18 ;  /* 0x0000001213127220 */ /* 0x000fe20000410000 */
[----:B------:R-:W-:Y:S02]  /*0500*/  FADD R15, R12, R15 ;  /* 0x0000000f0c0f7221 */ /* 0x000fe40000000000 */
[----:B------:R-:W-:Y:S01]  /*0510*/  FSETP.GT.AND P3, PT, R24, 1.4142135381698608398, PT ;  /* 0x3fb504f31800780b */ /* 0x000fe20003f64000 */
[----:B------:R-:W-:Y:S01]  /*0520*/  FFMA R22, R25, R20, R18 ;  /* 0x0000001419167223 */ /* 0x000fe20000000012 */
[----:B------:R-:W-:-:S02]  /*0530*/  SHF.R.U32.HI R12, RZ, 0x17, R46 ;  /* 0x00000017ff0c7819 */ /* 0x000fc4000001162e */
[----:B------:R-:W-:Y:S01]  /*0540*/  I2FP.F32.U32 R0, R0 ;  /* 0x0000000000007245 */ /* 0x000fe20000201000 */
[----:B------:R-:W-:Y:S01]  /*0550*/  FFMA.FTZ R16, R16, -R19, R21 ;  /* 0x8000001310107223 */ /* 0x000fe20000010015 */
[----:B------:R-:W-:Y:S01]  /*0560*/  I2FP.F32.U32 R12, R12 ;  /* 0x0000000c000c7245 */ /* 0x000fe20000201000 */
[C---:B-1----:R-:W-:Y:S02]  /*0570*/  FFMA R11, R25.reuse, R20, -R22 ;  /* 0x00000014190b7223 */ /* 0x042fe40000000816 */
[----:B------:R-:W-:Y:S01]  /*0580*/  FADD R0, R0, -127 ;  /* 0xc2fe000000007421 */ /* 0x000fe20000000000 */
[----:B------:R-:W-:Y:S01]  /*0590*/  FADD R15, R8, R15 ;  /* 0x0000000f080f7221 */ /* 0x000fe20000000000 */
[----:B------:R-:W-:Y:S01]  /*05a0*/  FMUL.FTZ R16, R25, R16 ;  /* 0x0000001019107220 */ /* 0x000fe20000410000 */
[----:B------:R-:W-:Y:S01]  /*05b0*/  FADD R19, R18, R11 ;  /* 0x0000000b12137221 */ /* 0x000fe20000000000 */
[----:B------:R-:W-:Y:S01]  /*05c0*/  @P0 FADD R0, R0, 1 ;  /* 0x3f80000000000421 */ /* 0x000fe20000000000 */
[----:B------:R-:W-:Y:S01]  /*05d0*/  FADD R10, R12, -127 ;  /* 0xc2fe00000c0a7421 */ /* 0x000fe20000000000 */
[----:B------:R-:W-:Y:S01]  /*05e0*/  @P3 FMUL R24, R24, 0.5 ;  /* 0x3f00000018183820 */ /* 0x000fe20000400000 */
[----:B------:R-:W-:Y:S01]  /*05f0*/  FADD R11, R14, R15 ;  /* 0x0000000f0e0b7221 */ /* 0x000fe20000000000 */
[----:B------:R-:W-:Y:S01]  /*0600*/  FMUL.FTZ R8, R0, 0.693145751953125 ;  /* 0x3f31720000087820 */ /* 0x000fe20000410000 */
[----:B------:R-:W-:Y:S01]  /*0610*/  @P1 FADD R10, R10, 1 ;  /* 0x3f8000000a0a1421 */ /* 0x000fe20000000000 */
[----:B------:R-:W-:Y:S01]  /*0620*/  FADD R21, R16, R19 ;  /* 0x0000001310157221 */ /* 0x000fe20000000000 */
[----:B------:R-:W-:Y:S01]  /*0630*/  FADD R12, R24, 1 ;  /* 0x3f800000180c7421 */ /* 0x000fe20000000000 */
[----:B------:R-:W-:Y:S01]  /*0640*/  FADD R19, R11, R8 ;  /* 0x000000080b137221 */ /* 0x000fe20000000000 */
[----:B------:R-:W-:Y:S01]  /*0650*/  FMUL.FTZ R16, R10, 0.693145751953125 ;  /* 0x3f3172000a107820 */ /* 0x000fe20000410000 */
[----:B------:R-:W-:Y:S01]  /*0660*/  FADD R23, R22, R21 ;  /* 0x0000001516177221 */ /* 0x000fe20000000000 */
[----:B------:R-:W-:Y:S01]  /*0670*/  FADD R14, R14, -R11 ;  /* 0x8000000b0e0e7221 */ /* 0x000fe20000000000 */
[----:B------:R-:W-:Y:S01]  /*0680*/  FADD R8, R8, -R19 ;  /* 0x8000001308087221 */ /* 0x000fe20000000000 */
[----:B------:R-:W1:Y:S01]  /*0690*/  MUFU.RCP R12, R12 ;  /* 0x0000000c000c7308 */ /* 0x000e620000001000 */
[----:B------:R-:W-:Y:S01]  /*06a0*/  FADD R25, R23, R16 ;  /* 0x0000001017197221 */ /* 0x000fe20000000000 */
[----:B------:R-:W-:Y:S01]  /*06b0*/  FADD R14, R15, R14 ;  /* 0x0000000e0f0e7221 */ /* 0x000fe20000000000 */
[----:B------:R-:W-:Y:S01]  /*06c0*/  FADD R11, R11, R8 ;  /* 0x000000080b0b7221 */ /* 0x000fe20000000000 */
[----:B------:R-:W-:Y:S01]  /*06d0*/  FADD R22, R22, -R23 ;  /* 0x8000001716167221 */ /* 0x000fe20000000000 */
[----:B------:R-:W-:Y:S01]  /*06e0*/  FADD R16, R16, -R25 ;  /* 0x8000001910107221 */ /* 0x000fe20000000000 */
[----:B------:R-:W-:Y:S01]  /*06f0*/  FADD R33, R24, -1 ;  /* 0xbf80000018217421 */ /* 0x000fe20000000000 */
[----:B------:R-:W-:Y:S01]  /*0700*/  FADD R11, R14, R11 ;  /* 0x0000000b0e0b7221 */ /* 0x000fe20000000000 */
[----:B------:R-:W-:Y:S01]  /*0710*/  FADD R22, R21, R22 ;  /* 0x0000001615167221 */ /* 0x000fe20000000000 */
[----:B------:R-:W-:Y:S01]  /*0720*/  FMUL.FTZ R0, R0, 1.428606765330187045e-06 ;  /* 0x35bfbe8e00007820 */ /* 0x000fe20000410000 */
[----:B------:R-:W-:Y:S01]  /*0730*/  FADD R23, R23, R16 ;  /* 0x0000001017177221 */ /* 0x000fe20000000000 */
[----:B------:R-:W-:Y:S01]  /*0740*/  FADD R35, R33, R33 ;  /* 0x0000002121237221 */ /* 0x000fe20000000000 */
[----:B------:R-:W-:Y:S01]  /*0750*/  FMUL.FTZ R10, R10, 1.428606765330187045e-06 ;  /* 0x35bfbe8e0a0a7820 */ /* 0x000fe20000410000 */
[----:B------:R-:W-:Y:S01]  /*0760*/  FADD R0, R0, R11 ;  /* 0x0000000b00007221 */ /* 0x000fe20000000000 */
[----:B------:R-:W-:Y:S01]  /*0770*/  FADD R23, R22, R23 ;  /* 0x0000001716177221 */ /* 0x000fe20000000000 */
[----:B-1----:R-:W-:-:S02]  /*0780*/  FMUL R16, R12, R35 ;  /* 0x000000230c107220 */ /* 0x002fc40000400000 */
[C---:B------:R-:W-:Y:S01]  /*0790*/  FADD R11, R19.reuse, R0 ;  /* 0x00000000130b7221 */ /* 0x040fe20000000000 */
[----:B------:R-:W-:Y:S01]  /*07a0*/  FADD R14, R10, R23 ;  /* 0x000000170a0e7221 */ /* 0x000fe20000000000 */
[----:B------:R-:W-:Y:S02]  /*07b0*/  FMUL R23, R16, R16 ;  /* 0x0000001010177220 */ /* 0x000fe40000400000 */
[----:B------:R-:W-:Y:S01]  /*07c0*/  FADD R19, R19, -R11 ;  /* 0x8000000b13137221 */ /* 0x000fe20000000000 */
[----:B------:R-:W-:Y:S01]  /*07d0*/  FMUL.FTZ R10, R11, -0.3333333432674407959 ;  /* 0xbeaaaaab0b0a7820 */ /* 0x000fe20000410000 */
[----:B------:R-:W-:Y:S01]  /*07e0*/  FADD R21, R25, R14 ;  /* 0x0000000e19157221 */ /* 0x000fe20000000000 */
[----:B------:R-:W-:Y:S01]  /*07f0*/  FFMA.FTZ R18, R23, R26, 0.01249298732727766037 ;  /* 0x3c4caf6317127423 */ /* 0x000fe2000001001a */
[----:B------:R-:W-:Y:S01]  /*0800*/  FADD R0, R0, R19 ;  /* 0x0000001300007221 */ /* 0x000fe20000000000 */
[----:B------:R-:W-:Y:S01]  /*0810*/  FFMA.FTZ R15, R11, -0.3333333432674407959, -R10 ;  /* 0xbeaaaaab0b0f7823 */ /* 0x000fe2000001080a */
[----:B------:R-:W-:Y:S01]  /*0820*/  FADD R25, R25, -R21 ;  /* 0x8000001519197221 */ /* 0x000fe20000000000 */
[----:B------:R-:W-:Y:S01]  /*0830*/  FMUL.FTZ R8, R21, -0.3333333432674407959 ;  /* 0xbeaaaaab15087820 */ /* 0x000fe20000410000 */
[----:B------:R-:W-:Y:S01]  /*0840*/  FFMA.FTZ R18, R23, R18, 0.083333469927310943604 ;  /* 0x3daaaabd17127423 */ /* 0x000fe20000010012 */
[----:B------:R-:W-:Y:S01]  /*0850*/  FFMA.FTZ R0, R0, -0.3333333432674407959, R15 ;  /* 0xbeaaaaab00007823 */ /* 0x000fe2000001000f */
[----:B------:R-:W-:Y:S01]  /*0860*/  FADD R25, R14, R25 ;  /* 0x000000190e197221 */ /* 0x000fe20000000000 */
[----:B------:R-:W-:Y:S01]  /*0870*/  FFMA.FTZ R14, R21, -0.3333333432674407959, -R8 ;  /* 0xbeaaaaab150e7823 */ /* 0x000fe20000010808 */
[----:B------:R-:W-:Y:S01]  /*0880*/  FFMA R15, -R12, R35, R33 ;  /* 0x000000230c0f7223 */ /* 0x000fe20000000121 */
[----:B------:R-:W-:Y:S01]  /*0890*/  FMUL.FTZ R23, R23, R18 ;  /* 0x0000001217177220 */ /* 0x000fe20000410000 */
[----:B------:R-:W-:Y:S01]  /*08a0*/  FFMA.FTZ R11, RZ, R11, R0 ;  /* 0x0000000bff0b7223 */ /* 0x000fe20000010000 */
[----:B------:R-:W-:Y:S01]  /*08b0*/  FFMA.FTZ R0, R25, -0.3333333432674407959, R14 ;  /* 0xbeaaaaab19007823 */ /* 0x000fe2000001000e */
[----:B------:R-:W-:Y:S01]  /*08c0*/  FADD R14, R15, R15 ;  /* 0x0000000f0f0e7221 */ /* 0x000fe20000000000 */
[----:B------:R-:W-:-:S02]  /*08d0*/  FMUL.FTZ R15, R16, R23 ;  /* 0x00000017100f7220 */ /* 0x000fc40000410000 */
[----:B------:R-:W-:Y:S01]  /*08e0*/  FFMA.FTZ R21, RZ, R21, R0 ;  /* 0x00000015ff157223 */ /* 0x000fe20000010000 */
[----:B------:R-:W-:Y:S01]  /*08f0*/  SHF.R.U32.HI R0, RZ, 0x17, R7 ;  /* 0x00000017ff007819 */ /* 0x000fe20000011607 */
[-C--:B------:R-:W-:Y:S01]  /*0900*/  FFMA R25, R12, R35.reuse, R15 ;  /* 0x000000230c197223 */ /* 0x080fe2000000000f */
[----:B------:R-:W-:Y:S01]  /*0910*/  FADD.FTZ R23, R10, R11 ;  /* 0x0000000b0a177221 */ /* 0x000fe20000010000 */
[----:B------:R-:W-:Y:S01]  /*0920*/  FFMA.FTZ R33, R33, -R16, R14 ;  /* 0x8000001021217223 */ /* 0x000fe2000001000e */
[----:B------:R-:W-:Y:S01]  /*0930*/  I2FP.F32.U32 R14, R0 ;  /* 0x00000000000e7245 */ /* 0x000fe20000201000 */
[C---:B------:R-:W-:Y:S02]  /*0940*/  FFMA R16, R12.reuse, R35, -R25 ;  /* 0x000000230c107223 */ /* 0x040fe40000000819 */
[----:B------:R-:W-:Y:S01]  /*0950*/  ISETP.NE.AND P0, PT, R23, 0x42b17218, PT ;  /* 0x42b172181700780c */ /* 0x000fe20003f05270 */
[----:B------:R-:W-:Y:S01]  /*0960*/  FMUL.FTZ R33, R12, R33 ;  /* 0x000000210c217220 */ /* 0x000fe20000410000 */
[----:B------:R-:W-:Y:S01]  /*0970*/  FADD R22, R14, -127 ;  /* 0xc2fe00000e167421 */ /* 0x000fe20000000000 */
[----:B------:R-:W-:Y:S01]  /*0980*/  FADD R16, R15, R16 ;  /* 0x000000100f107221 */ /* 0x000fe20000000000 */
[----:B------:R-:W-:Y:S01]  /*0990*/  FSEL R0, R23, 88.72283172607421875, P0 ;  /* 0x42b1721717007808 */ /* 0x000fe20000000000 */
[----:B------:R-:W-:Y:S01]  /*09a0*/  FADD.FTZ R19, R8, R21 ;  /* 0x0000001508137221 */ /* 0x000fe20000010000 */
[----:B------:R-:W-:Y:S01]  /*09b0*/  @P3 FADD R22, R22, 1 ;  /* 0x3f80000016163421 */ /* 0x000fe20000000000 */
[----:B------:R-:W-:-:S02]  /*09c0*/  FADD R16, R33, R16 ;  /* 0x0000001021107221 */ /* 0x000fc40000000000 */
[----:B------:R-:W-:Y:S01]  /*09d0*/  FMUL.FTZ R12, R0, 1.4426950216293334961 ;  /* 0x3fb8aa3b000c7820 */ /* 0x000fe20000410000 */
[----:B------:R-:W-:Y:S01]  /*09e0*/  FMUL.FTZ R35, R22, 0.693145751953125 ;  /* 0x3f31720016237820 */ /* 0x000fe20000410000 */
[----:B------:R-:W-:Y:S01]  /*09f0*/  FADD R14, R25, R16 ;  /* 0x00000010190e7221 */ /* 0x000fe20000000000 */
[C---:B------:R-:W-:Y:S01]  /*0a00*/  ISETP.NE.AND P0, PT, R19.reuse, 0x42b17218, PT ;  /* 0x42b172181300780c */ /* 0x040fe20003f05270 */
[----:B------:R-:W1:Y:S02]  /*0a10*/  FRND.TRUNC R15, R12 ;  /* 0x0000000c000f7307 */ /* 0x000e64000020d000 */
[----:B------:R-:W-:Y:S01]  /*0a20*/  FADD R24, R14, R35 ;  /* 0x000000230e187221 */ /* 0x000fe20000000000 */
[----:B------:R-:W-:-:S03]  /*0a30*/  FSEL R18, R19, 88.72283172607421875, P0 ;  /* 0x42b1721713127808 */ /* 0x000fc60000000000 */
[----:B------:R-:W-:Y:S01]  /*0a40*/  FADD R35, R35, -R24 ;  /* 0x8000001823237221 */ /* 0x000fe20000000000 */
[----:B------:R-:W-:Y:S01]  /*0a50*/  FADD R33, R25, -R14 ;  /* 0x8000000e19217221 */ /* 0x000fe20000000000 */
[----:B------:R-:W-:Y:S02]  /*0a60*/  FMUL.FTZ R20, R18, 1.4426950216293334961 ;  /* 0x3fb8aa3b12147820 */ /* 0x000fe40000410000 */
[----:B------:R-:W-:Y:S01]  /*0a70*/  FADD R28, R14, R35 ;  /* 0x000000230e1c7221 */ /* 0x000fe20000000000 */
[----:B------:R-:W-:Y:S01]  /*0a80*/  HFMA2.MMA R14, -RZ, RZ, 3.4921875, 0 ;  /* 0x42fc0000ff0e7435 */ /* 0x000fe200000001ff */
[----:B------:R-:W2:Y:S01]  /*0a90*/  FRND.TRUNC R25, R20 ;  /* 0x0000001400197307 */ /* 0x000ea2000020d000 */
[----:B------:R-:W-:Y:S01]  /*0aa0*/  FADD R33, R16, R33 ;  /* 0x0000002110217221 */ /* 0x000fe20000000000 */
[----:B-1----:R-:W-:Y:S01]  /*0ab0*/  FADD.FTZ R16, |R15|, -RZ ;  /* 0x800000ff0f107221 */ /* 0x002fe20000010200 */
[----:B------:R-:W-:-:S04]  /*0ac0*/  FMUL.FTZ R22, R22, 1.428606765330187045e-06 ;  /* 0x35bfbe8e16167820 */ /* 0x000fc80000410000 */
[----:B------:R-:W-:Y:S02]  /*0ad0*/  FSETP.GT.AND P0, PT, R16, 126, PT ;  /* 0x42fc00001000780b */ /* 0x000fe40003f04000 */
[----:B------:R-:W-:Y:S01]  /*0ae0*/  LOP3.LUT R12, R14, 0x80000000, R15, 0xb8, !PT ;  /* 0x800000000e0c7812 */ /* 0x000fe200078eb80f */
[----:B------:R-:W-:-:S03]  /*0af0*/  FADD R33, R33, R28 ;  /* 0x0000001c21217221 */ /* 0x000fc60000000000 */
[----:B------:R-:W-:Y:S01]  /*0b00*/  FSEL R15, R12, R15, P0 ;  /* 0x0000000f0c0f7208 */ /* 0x000fe20000000000 */
[----:B--2---:R-:W-:Y:S01]  /*0b10*/  FADD.FTZ R20, |R25|, -RZ ;  /* 0x800000ff19147221 */ /* 0x004fe20000010200 */
[----:B------:R-:W-:-:S03]  /*0b20*/  FADD R35, R22, R33 ;  /* 0x0000002116237221 */ /* 0x000fc60000000000 */
[C---:B------:R-:W-:Y:S01]  /*0b30*/  FFMA.FTZ R0, R15.reuse, -0.69314718246459960938, R0 ;  /* 0xbf3172180f007823 */ /* 0x040fe20000010000 */
[----:B------:R-:W-:Y:S01]  /*0b40*/  FADD R16, R24, R35 ;  /* 0x0000002318107221 */ /* 0x000fe20000000000 */
[----:B------:R-:W-:Y:S02]  /*0b50*/  FSETP.GT.AND P0, PT, R20, 126, PT ;  /* 0x42fc00001400780b */ /* 0x000fe40003f04000 */
[----:B------:R-:W-:Y:S01]  /*0b60*/  LOP3.LUT R12, R14, 0x80000000, R25, 0xb8, !PT ;  /* 0x800000000e0c7812 */ /* 0x000fe200078eb819 */
[----:B------:R-:W-:Y:S01]  /*0b70*/  FFMA.FTZ R0, R15, 1.9046542121259335545e-09, R0 ;  /* 0x3102e3080f007823 */ /* 0x000fe20000010000 */
[----:B------:R-:W-:Y:S01]  /*0b80*/  FADD R24, R24, -R16 ;  /* 0x8000001018187221 */ /* 0x000fe20000000000 */
[----:B------:R-:W-:Y:S01]  /*0b90*/  FMUL.FTZ R33, R16, -0.3333333432674407959 ;  /* 0xbeaaaaab10217820 */ /* 0x000fe20000410000 */
[----:B------:R-:W-:Y:S01]  /*0ba0*/  FSEL R25, R12, R25, P0 ;  /* 0x000000190c197208 */ /* 0x000fe20000000000 */
[----:B------:R-:W-:Y:S01]  /*0bb0*/  FMUL R12, R0, 1.4426950216293334961 ;  /* 0x3fb8aa3b000c7820 */ /* 0x000fe20000400000 */
[----:B------:R-:W-:Y:S01]  /*0bc0*/  FADD R24, R35, R24 ;  /* 0x0000001823187221 */ /* 0x000fe20000000000 */
[----:B------:R-:W-:-:S04]  /*0bd0*/  FFMA.FTZ R35, R16, -0.3333333432674407959, -R33 ;  /* 0xbeaaaaab10237823 */ /* 0x000fc80000010821 */
[----:B------:R-:W1:Y:S01]  /*0be0*/  MUFU.EX2 R12, R12 ;  /* 0x0000000c000c7308 */ /* 0x000e620000000800 */
[----:B------:R-:W-:Y:S01]  /*0bf0*/  FFMA.FTZ R0, R24, -0.3333333432674407959, R35 ;  /* 0xbeaaaaab18007823 */ /* 0x000fe20000010023 */
[----:B------:R-:W-:-:S03]  /*0c00*/  FADD R15, R15, 12583039 ;  /* 0x4b40007f0f0f7421 */ /* 0x000fc60000000000 */
[----:B------:R-:W-:Y:S01]  /*0c10*/  FFMA.FTZ R0, RZ, R16, R0 ;  /* 0x00000010ff007223 */ /* 0x000fe20000010000 */
[----:B------:R-:W-:Y:S01]  /*0c20*/  FFMA.FTZ R18, R25, -0.69314718246459960938, R18 ;  /* 0xbf31721819127823 */ /* 0x000fe20000010012 */
[----:B------:R-:W-:Y:S02]  /*0c30*/  SHF.L.U32 R15, R15, 0x17, RZ ;  /* 0x000000170f0f7819 */ /* 0x000fe400000006ff */
[----:B------:R-:W-:Y:S01]  /*0c40*/  FADD.FTZ R28, R33, R0 ;  /* 0x00000000211c7221 */ /* 0x000fe20000010000 */
[----:B------:R-:W-:-:S04]  /*0c50*/  FFMA.FTZ R18, R25, 1.9046542121259335545e-09, R18 ;  /* 0x3102e30819127823 */ /* 0x000fc80000010012 */
[----:B------:R-:W-:Y:S01]  /*0c60*/  ISETP.NE.AND P0, PT, R28, 0x42b17218, PT ;  /* 0x42b172181c00780c */ /* 0x000fe20003f05270 */
[----:B-1----:R-:W-:Y:S01]  /*0c70*/  FMUL R22, R15, R12 ;  /* 0x0000000c0f167220 */ /* 0x002fe20000400000 */
[----:B------:R-:W-:Y:S02]  /*0c80*/  FMUL R18, R18, 1.4426950216293334961 ;  /* 0x3fb8aa3b12127820 */ /* 0x000fe40000400000 */
[----:B------:R-:W-:Y:S01]  /*0c90*/  FSEL R16, R28, 88.72283172607421875, P0 ;  /* 0x42b172171c107808 */ /* 0x000fe20000000000 */
[----:B-----5:R-:W-:Y:S01]  /*0ca0*/  FFMA R15, R13, -R30, 1 ;  /* 0x3f8000000d0f7423 */ /* 0x020fe2000000081e */
[----:B------:R-:W-:Y:S02]  /*0cb0*/  FSETP.NEU.AND P0, PT, R22, +INF , PT ;  /* 0x7f8000001600780b */ /* 0x000fe40003f0d000 */
[----:B------:R-:W1:Y:S02]  /*0cc0*/  MUFU.EX2 R18, R18 ;  /* 0x0000001200127308 */ /* 0x000e640000000800 */
[----:B------:R-:W-:Y:S01]  /*0cd0*/  FSETP.GEU.AND P1, PT, R15, RZ, PT ;  /* 0x000000ff0f00720b */ /* 0x000fe20003f2e000 */
[----:B------:R-:W-:Y:S01]  /*0ce0*/  FADD R25, R25, 12583039 ;  /* 0x4b40007f19197421 */ /* 0x000fe20000000000 */
[----:B------:R-:W-:-:S02]  /*0cf0*/  MOV R13, 0x40000000 ;  /* 0x40000000000d7802 */ /* 0x000fc40000000f00 */
[----:B------:R-:W-:Y:S01]  /*0d00*/  FSEL R15, R15, RZ, P1 ;  /* 0x000000ff0f0f7208 */ /* 0x000fe20000800000 */
[----:B------:R-:W-:Y:S01]  /*0d10*/  FMUL.FTZ R20, R16, 1.4426950216293334961 ;  /* 0x3fb8aa3b10147820 */ /* 0x000fe20000410000 */
[----:B------:R-:W-:-:S03]  /*0d20*/  SHF.L.U32 R25, R25, 0x17, RZ ;  /* 0x0000001719197819 */ /* 0x000fc600000006ff */
[----:B------:R-:W-:Y:S01]  /*0d30*/  @P0 FADD.FTZ R12, R10, -R23 ;  /* 0x800000170a0c0221 */ /* 0x000fe20000010000 */
[----:B------:R-:W-:Y:S01]  /*0d40*/  FFMA R10, -RZ, -R13, -0.3333333432674407959 ;  /* 0xbeaaaaabff0a7423 */ /* 0x000fe2000000090d */
[----:B------:R-:W-:Y:S01]  /*0d50*/  FADD.FTZ R13, |R15|, -RZ ;  /* 0x800000ff0f0d7221 */ /* 0x000fe20000010200 */
[----:B------:R-:W2:Y:S01]  /*0d60*/  FRND.TRUNC R35, R20 ;  /* 0x0000001400237307 */ /* 0x000ea2000020d000 */
[----:B-1----:R-:W-:Y:S01]  /*0d70*/  FMUL R32, R25, R18 ;  /* 0x0000001219207220 */ /* 0x002fe20000400000 */
[----:B------:R-:W-:Y:S01]  /*0d80*/  ISETP.NE.OR P3, PT, R23, 0x42b17218, !P0 ;  /* 0x42b172181700780c */ /* 0x000fe20004765670 */
[----:B------:R-:W-:Y:S01]  /*0d90*/  @P0 FADD.FTZ R11, R11, R12 ;  /* 0x0000000c0b0b0221 */ /* 0x000fe20000010000 */
[----:B------:R-:W-:Y:S01]  /*0da0*/  LOP3.LUT R18, R13, 0x7fffff, RZ, 0xc0, !PT ;  /* 0x007fffff0d127812 */ /* 0x000fe200078ec0ff */
[----:B------:R-:W-:Y:S01]  /*0db0*/  FADD.FTZ R10, |R10|, -RZ ;  /* 0x800000ff0a0a7221 */ /* 0x000fe20000010200 */
[----:B------:R-:W-:Y:S01]  /*0dc0*/  FFMA R17, R17, -R30, 1 ;  /* 0x3f80000011117423 */ /* 0x000fe2000000081e */
[----:B------:R-:W1:Y:S01]  /*0dd0*/  LDC.64 R24, c[0x0][0x220] ;  /* 0x00008800ff187b82 */ /* 0x000e620000000a00 */
[----:B------:R-:W-:-:S04]  /*0de0*/  LOP3.LUT R36, R18, 0x3f800000, RZ, 0xfc, !PT ;  /* 0x3f80000012247812 */ /* 0x000fc800078efcff */
[----:B------:R-:W-:Y:S01]  /*0df0*/  FSETP.GT.AND P4, PT, R36, 1.4142135381698608398, PT ;  /* 0x3fb504f32400780b */ /* 0x000fe20003f84000 */
[----:B--2---:R-:W-:Y:S02]  /*0e00*/  FADD.FTZ R20, |R35|, -RZ ;  /* 0x800000ff23147221 */ /* 0x004fe40000010200 */
[----:B------:R-:W-:Y:S01]  /*0e10*/  @!P3 FADD R11, R11, 7.62939453125e-06 ;  /* 0x370000000b0bb421 */ /* 0x000fe20000000000 */
[----:B------:R-:W-:Y:S02]  /*0e20*/  FSETP.NEU.AND P3, PT, R10, 1, PT ;  /* 0x3f8000000a00780b */ /* 0x000fe40003f6d000 */
[----:B------:R-:W-:Y:S02]  /*0e30*/  LOP3.LUT R10, R14, 0x80000000, R35, 0xb8, !PT ;  /* 0x800000000e0a7812 */ /* 0x000fe400078eb823 */
[----:B------:R-:W-:-:S05]  /*0e40*/  FSETP.GT.AND P5, PT, R20, 126, PT ;  /* 0x42fc00001400780b */ /* 0x000fca0003fa4000 */
[----:B------:R-:W-:Y:S01]  /*0e50*/  @P4 FMUL R36, R36, 0.5 ;  /* 0x3f00000024244820 */ /* 0x000fe20000400000 */
[----:B------:R-:W-:Y:S02]  /*0e60*/  FSEL R39, R10, R35, P5 ;  /* 0x000000230a277208 */ /* 0x000fe40002800000 */
[C---:B------:R-:W-:Y:S01]  /*0e70*/  FSETP.GEU.AND P5, PT, R17.reuse, RZ, PT ;  /* 0x000000ff1100720b */ /* 0x040fe20003fae000 */
[----:B------:R-:W-:Y:S01]  /*0e80*/  FADD R34, R36, 1 ;  /* 0x3f80000024227421 */ /* 0x000fe20000000000 */
[----:B------:R-:W-:Y:S02]  /*0e90*/  MOV R12, 0x7f800000 ;  /* 0x7f800000000c7802 */ /* 0x000fe40000000f00 */
[----:B------:R-:W-:Y:S01]  /*0ea0*/  FSEL R17, R17, RZ, P5 ;  /* 0x000000ff11117208 */ /* 0x000fe20002800000 */
[----:B------:R-:W-:Y:S01]  /*0eb0*/  @P0 FFMA.FTZ R12, R22, R11, R22 ;  /* 0x0000000b160c0223 */ /* 0x000fe20000010016 */
[----:B------:R-:W-:Y:S01]  /*0ec0*/  FFMA.FTZ R22, R39, -0.69314718246459960938, R16 ;  /* 0xbf31721827167823 */ /* 0x000fe20000010010 */
[----:B------:R-:W2:Y:S01]  /*0ed0*/  MUFU.RCP R34, R34 ;  /* 0x0000002200227308 */ /* 0x000ea20000001000 */
[----:B------:R-:W-:Y:S01]  /*0ee0*/  FSETP.NEU.AND P1, PT, R32, +INF , PT ;  /* 0x7f8000002000780b */ /* 0x000fe20003f2d000 */
[----:B------:R-:W-:Y:S01]  /*0ef0*/  FADD.FTZ R16, |R17|, -RZ ;  /* 0x800000ff11107221 */ /* 0x000fe20000010200 */
[----:B------:R-:W-:-:S04]  /*0f00*/  FADD R35, R36, -1 ;  /* 0xbf80000024237421 */ /* 0x000fc80000000000 */
[----:B------:R-:W-:Y:S01]  /*0f10*/  LOP3.LUT R36, R16, 0x7fffff, RZ, 0xc0, !PT ;  /* 0x007fffff10247812 */ /* 0x000fe200078ec0ff */
[----:B------:R-:W-:Y:S01]  /*0f20*/  FADD R41, R35, R35 ;  /* 0x0000002323297221 */ /* 0x000fe20000000000 */
[----:B------:R-:W-:Y:S02]  /*0f30*/  FFMA.FTZ R22, R39, 1.9046542121259335545e-09, R22 ;  /* 0x3102e30827167823 */ /* 0x000fe40000010016 */
[----:B------:R-:W-:Y:S02]  /*0f40*/  LOP3.LUT R36, R36, 0x3f800000, RZ, 0xfc, !PT ;  /* 0x3f80000024247812 */ /* 0x000fe400078efcff */
[----:B------:R-:W-:Y:S01]  /*0f50*/  FMUL R38, R22, 1.4426950216293334961 ;  /* 0x3fb8aa3b16267820 */ /* 0x000fe20000400000 */
[----:B------:R-:W-:Y:S01]  /*0f60*/  @P1 FADD.FTZ R8, R8, -R19 ;  /* 0x8000001308081221 */ /* 0x000fe20000010000 */
[----:B--2---:R-:W-:Y:S01]  /*0f70*/  FMUL R40, R34, R41 ;  /* 0x0000002922287220 */ /* 0x004fe20000400000 */
[----:B------:R-:W-:Y:S02]  /*0f80*/  FSETP.GT.AND P6, PT, R36, 1.4142135381698608398, PT ;  /* 0x3fb504f32400780b */ /* 0x000fe40003fc4000 */
[----:B------:R-:W-:Y:S01]  /*0f90*/  ISETP.NE.OR P0, PT, R19, 0x42b17218, !P1 ;  /* 0x42b172181300780c */ /* 0x000fe20004f05670 */
[----:B------:R-:W-:Y:S01]  /*0fa0*/  @P1 FADD.FTZ R23, R21, R8 ;  /* 0x0000000815171221 */ /* 0x000fe20000010000 */
[----:B-1----:R-:W-:-:S04]  /*0fb0*/  IMAD.WIDE R24, R9, 0x4, R24 ;  /* 0x0000000409187825 */ /* 0x002fc800078e0218 */
[----:B------:R-:W-:Y:S01]  /*0fc0*/  FMUL R43, R40, R40 ;  /* 0x00000028282b7220 */ /* 0x000fe20000400000 */
[----:B------:R-:W-:Y:S02]  /*0fd0*/  CS2R R10, SRZ ;  /* 0x00000000000a7805 */ /* 0x000fe4000001ff00 */
[----:B------:R-:W-:Y:S02]  /*0fe0*/  CS2R R20, SRZ ;  /* 0x0000000000147805 */ /* 0x000fe4000001ff00 */
[----:B------:R-:W-:Y:S02]  /*0ff0*/  CS2R R18, SRZ ;  /* 0x0000000000127805 */ /* 0x000fe4000001ff00 */
[----:B------:R-:W-:Y:S02]  /*1000*/  CS2R R8, SRZ ;  /* 0x0000000000087805 */ /* 0x000fe4000001ff00 */
[----:B------:R-:W-:Y:S01]  /*1010*/  FSETP.NEU.AND P5, PT, R2, RZ, PT ;  /* 0x000000ff0200720b */ /* 0x000fe20003fad000 */
[----:B------:R-:W1:Y:S01]  /*1020*/  MUFU.EX2 R38, R38 ;  /* 0x0000002600267308 */ /* 0x000e620000000800 */
[----:B------:R-:W-:Y:S01]  /*1030*/  FFMA.FTZ R42, R43, R26, 0.01249298732727766037 ;  /* 0x3c4caf632b2a7423 */ /* 0x000fe2000001001a */
[----:B------:R-:W5:Y:S01]  /*1040*/  @!P2 LDG.E.EL R10, desc[UR4][R24.64] ;  /* 0x00000004180aa981 */ /* 0x000f62000c2e1900 */
[----:B------:R-:W-:Y:S01]  /*1050*/  FADD R39, R39, 12583039 ;  /* 0x4b40007f27277421 */ /* 0x000fe20000000000 */
[----:B------:R-:W-:Y:S01]  /*1060*/  @P6 FMUL R36, R36, 0.5 ;  /* 0x3f00000024246820 */ /* 0x000fe20000400000 */
[----:B------:R-:W-:Y:S01]  /*1070*/  FFMA.FTZ R42, R43, R42, 0.083333469927310943604 ;  /* 0x3daaaabd2b2a7423 */ /* 0x000fe2000001002a */
[----:B------:R-:W5:Y:S04]  /*1080*/  @!P2 LDG.E.EL R11, desc[UR4][R24.64+0x10] ;  /* 0x00001004180ba981 */ /* 0x000f68000c2e1900 */
[----:B------:R-:W5:Y:S04]  /*1090*/  @!P2 LDG.E.EL R21, desc[UR4][R24.64+0x4] ;  /* 0x000004041815a981 */ /* 0x000f68000c2e1900 */
[----:B------:R-:W5:Y:S04]  /*10a0*/  @!P2 LDG.E.EL R20, desc[UR4][R24.64+0x14] ;  /* 0x000014041814a981 */ /* 0x000f68000c2e1900 */
[----:B------:R-:W5:Y:S04]  /*10b0*/  @!P2 LDG.E.EL R19, desc[UR4][R24.64+0x8] ;  /* 0x000008041813a981 */ /* 0x000f68000c2e1900 */
[----:B------:R-:W5:Y:S04]  /*10c0*/  @!P2 LDG.E.EL R18, desc[UR4][R24.64+0x18] ;  /* 0x000018041812a981 */ /* 0x000f68000c2e1900 */
[----:B------:R-:W5:Y:S04]  /*10d0*/  @!P2 LDG.E.EL R9, desc[UR4][R24.64+0xc] ;  /* 0x00000c041809a981 */ /* 0x000f68000c2e1900 */
[----:B------:R2:W5:Y:S01]  /*10e0*/  @!P2 LDG.E.EL R8, desc[UR4][R24.64+0x1c] ;  /* 0x00001c041808a981 */ /* 0x000562000c2e1900 */
[----:B------:R-:W-:Y:S01]  /*10f0*/  @!P0 FADD R23, R23, 7.62939453125e-06 ;  /* 0x3700000017178421 */ /* 0x000fe20000000000 */
[----:B------:R-:W-:Y:S01]  /*1100*/  FMUL.FTZ R43, R43, R42 ;  /* 0x0000002a2b2b7220 */ /* 0x000fe20000410000 */
[----:B------:R-:W-:Y:S01]  /*1110*/  SHF.L.U32 R39, R39, 0x17, RZ ;  /* 0x0000001727277819 */ /* 0x000fe200000006ff */
[----:B------:R-:W-:Y:S01]  /*1120*/  @!P5 FADD R37, R2, R2 ;  /* 0x000000020225d221 */ /* 0x000fe20000000000 */
[----:B--2---:R-:W-:Y:S01]  /*1130*/  FADD R24, R4, 0.3333333432674407959 ;  /* 0x3eaaaaab04187421 */ /* 0x004fe20000000000 */
[----:B------:R-:W-:Y:S01]  /*1140*/  FADD R25, R36, 1 ;  /* 0x3f80000024197421 */ /* 0x000fe20000000000 */
[----:B------:R-:W-:Y:S01]  /*1150*/  MOV R22, 0x7f800000 ;  /* 0x7f80000000167802 */ /* 0x000fe20000000f00 */
[----:B------:R-:W-:-:S02]  /*1160*/  @P1 FFMA.FTZ R22, R32, R23, R32 ;  /* 0x0000001720161223 */ /* 0x000fc40000010020 */
[----:B------:R-:W-:Y:S01]  /*1170*/  ISETP.GE.AND P0, PT, R24, 0x7f800000, PT ;  /* 0x7f8000001800780c */ /* 0x000fe20003f06270 */
[----:B------:R-:W-:Y:S01]  /*1180*/  FFMA R24, -R34, R41, R35 ;  /* 0x0000002922187223 */ /* 0x000fe20000000123 */
[----:B------:R-:W-:Y:S01]  /*1190*/  FMUL.FTZ R43, R40, R43 ;  /* 0x0000002b282b7220 */ /* 0x000fe20000410000 */
[----:B------:R-:W-:Y:S01]  /*11a0*/  FSETP.NEU.AND P1, PT, R5, RZ, PT ;  /* 0x000000ff0500720b */ /* 0x000fe20003f2d000 */
[----:B-1----:R-:W-:Y:S01]  /*11b0*/  FMUL R23, R39, R38 ;  /* 0x0000002627177220 */ /* 0x002fe20000400000 */
[----:B------:R-:W-:Y:S01]  /*11c0*/  FADD R32, R24, R24 ;  /* 0x0000001818207221 */ /* 0x000fe20000000000 */
[----:B------:R-:W-:Y:S01]  /*11d0*/  @!P5 LOP3.LUT R37, R37, 0x7f800000, RZ, 0xfc, !PT ;  /* 0x7f8000002525d812 */ /* 0x000fe200078efcff */
[----:B------:R-:W-:Y:S01]  /*11e0*/  FFMA R39, R31, -R30, 1 ;  /* 0x3f8000001f277423 */ /* 0x000fe2000000081e */
[----:B------:R-:W-:Y:S01]  /*11f0*/  SHF.R.U32.HI R24, RZ, 0x17, R13 ;  /* 0x00000017ff187819 */ /* 0x000fe2000001160d */
[----:B------:R-:W1:Y:S01]  /*1200*/  MUFU.RCP R25, R25 ;  /* 0x0000001900197308 */ /* 0x000e620000001000 */
[----:B------:R-:W-:Y:S01]  /*1210*/  FFMA R31, R34, R41, R43 ;  /* 0x00000029221f7223 */ /* 0x000fe2000000002b */
[----:B------:R-:W-:Y:S01]  /*1220*/  FFMA.FTZ R35, R35, -R40, R32 ;  /* 0x8000002823237223 */ /* 0x000fe20000010020 */
[----:B------:R-:W-:-:S02]  /*1230*/  @!P5 FSEL R12, R37, +INF , !P3 ;  /* 0x7f800000250cd808 */ /* 0x000fc40005800000 */
[----:B------:R-:W-:Y:S01]  /*1240*/  I2FP.F32.U32 R32, R24 ;  /* 0x0000001800207245 */ /* 0x000fe20000201000 */
[----:B------:R-:W-:Y:S01]  /*1250*/  FFMA R38, R34, R41, -R31 ;  /* 0x0000002922267223 */ /* 0x000fe2000000081f */
[----:B------:R-:W-:Y:S01]  /*1260*/  FSETP.GEU.AND P5, PT, R39, RZ, PT ;  /* 0x000000ff2700720b */ /* 0x000fe20003fae000 */
[----:B------:R-:W-:Y:S01]  /*1270*/  FADD R36, R36, -1 ;  /* 0xbf80000024247421 */ /* 0x000fe20000000000 */
[----:B------:R-:W-:Y:S01]  /*1280*/  FMUL.FTZ R37, R34, R35 ;  /* 0x0000002322257220 */ /* 0x000fe20000410000 */
[----:B------:R-:W-:Y:S01]  /*1290*/  FADD R38, R43, R38 ;  /* 0x000000262b267221 */ /* 0x000fe20000000000 */
[----:B------:R-:W-:Y:S01]  /*12a0*/  FSEL R24, R39, RZ, P5 ;  /* 0x000000ff27187208 */ /* 0x000fe20002800000 */
[----:B------:R-:W-:Y:S01]  /*12b0*/  FADD R35, R32, -127 ;  /* 0xc2fe000020237421 */ /* 0x000fe20000000000 */
[----:B------:R-:W-:Y:S01]  /*12c0*/  @!P1 FADD R34, R5, R5 ;  /* 0x0000000505229221 */ /* 0x000fe20000000000 */
[----:B------:R-:W-:Y:S01]  /*12d0*/  FADD R32, R36, R36 ;  /* 0x0000002424207221 */ /* 0x000fe20000000000 */
[----:B------:R-:W-:Y:S01]  /*12e0*/  FADD R38, R37, R38 ;  /* 0x0000002625267221 */ /* 0x000fe20000000000 */
[----:B------:R-:W-:Y:S01]  /*12f0*/  @P4 FADD R35, R35, 1 ;  /* 0x3f80000023234421 */ /* 0x000fe20000000000 */
[----:B------:R-:W-:Y:S01]  /*1300*/  FADD.FTZ R47, |R24|, -RZ ;  /* 0x800000ff182f7221 */ /* 0x000fe20000010200 */
[----:B-1----:R-:W-:Y:S01]  /*1310*/  FMUL R41, R25, R32 ;  /* 0x0000002019297220 */ /* 0x002fe20000400000 */
[----:B------:R-:W-:Y:S01]  /*1320*/  @!P1 LOP3.LUT R34, R34, 0x7f800000, RZ, 0xfc, !PT ;  /* 0x7f80000022229812 */ /* 0x000fe200078efcff */
[----:B------:R-:W-:Y:S01]  /*1330*/  FMUL.FTZ R39, R35, 0.693145751953125 ;  /* 0x3f31720023277820 */ /* 0x000fe20000410000 */
[----:B------:R-:W-:Y:S01]  /*1340*/  FADD R40, R31, R38 ;  /* 0x000000261f287221 */ /* 0x000fe20000000000 */
[----:B------:R-:W-:Y:S01]  /*1350*/  FMUL R43, R41, R41 ;  /* 0x00000029292b7220 */ /* 0x000fe20000400000 */
[----:B------:R-:W-:-:S02]  /*1360*/  @!P1 FSEL R22, R34, +INF , !P3 ;  /* 0x7f80000022169808 */ /* 0x000fc40005800000 */
[----:B------:R-:W-:Y:S01]  /*1370*/  LOP3.LUT R44, R47, 0x7fffff, RZ, 0xc0, !PT ;  /* 0x007fffff2f2c7812 */ /* 0x000fe200078ec0ff */
[----:B------:R-:W-:Y:S01]  /*1380*/  FADD R34, R40, R39 ;  /* 0x0000002728227221 */ /* 0x000fe20000000000 */
[----:B------:R-:W-:Y:S01]  /*1390*/  FSETP.NEU.AND P1, PT, R23, +INF , PT ;  /* 0x7f8000001700780b */ /* 0x000fe20003f2d000 */
[----:B------:R-:W-:Y:S01]  /*13a0*/  FADD R37, R31, -R40 ;  /* 0x800000281f257221 */ /* 0x000fe20000000000 */
[----:B------:R-:W-:Y:S01]  /*13b0*/  FFMA.FTZ R42, R43, R26, 0.01249298732727766037 ;  /* 0x3c4caf632b2a7423 */ /* 0x000fe2000001001a */
[----:B------:R-:W-:Y:S01]  /*13c0*/  LOP3.LUT R31, R44, 0x3f800000, RZ, 0xfc, !PT ;  /* 0x3f8000002c1f7812 */ /* 0x000fe200078efcff */
[----:B------:R-:W-:Y:S02]  /*13d0*/  FADD R39, R39, -R34 ;  /* 0x8000002227277221 */ /* 0x000fe40000000000 */
[----:B------:R-:W-:Y:S01]  /*13e0*/  FFMA.FTZ R42, R43, R42, 0.083333469927310943604 ;  /* 0x3daaaabd2b2a7423 */ /* 0x000fe2000001002a */
[----:B------:R-:W-:Y:S01]  /*13f0*/  FSETP.GT.AND P5, PT, R31, 1.4142135381698608398, PT ;  /* 0x3fb504f31f00780b */ /* 0x000fe20003fa4000 */
[----:B------:R-:W-:Y:S01]  /*1400*/  FADD R39, R40, R39 ;  /* 0x0000002728277221 */ /* 0x000fe20000000000 */
[----:B------:R-:W-:Y:S01]  /*1410*/  FFMA R40, -R25, R32, R36 ;  /* 0x0000002019287223 */ /* 0x000fe20000000124 */
[----:B------:R-:W-:Y:S01]  /*1420*/  FMUL.FTZ R42, R43, R42 ;  /* 0x0000002a2b2a7220 */ /* 0x000fe20000410000 */
[----:B------:R-:W-:-:S02]  /*1430*/  FADD R38, R38, R37 ;  /* 0x0000002526267221 */ /* 0x000fc40000000000 */
[----:B------:R-:W-:Y:S01]  /*1440*/  @P1 FADD.FTZ R37, R33, -R28 ;  /* 0x8000001c21251221 */ /* 0x000fe20000010000 */
[----:B------:R-:W-:Y:S01]  /*1450*/  FADD R33, R40, R40 ;  /* 0x0000002828217221 */ /* 0x000fe20000000000 */
[----:B------:R-:W-:Y:S01]  /*1460*/  FMUL.FTZ R42, R41, R42 ;  /* 0x0000002a292a7220 */ /* 0x000fe20000410000 */
[----:B------:R-:W-:Y:S02]  /*1470*/  ISETP.NE.OR P4, PT, R28, 0x42b17218, !P1 ;  /* 0x42b172181c00780c */ /* 0x000fe40004f85670 */
[----:B------:R-:W-:Y:S01]  /*1480*/  SHF.R.U32.HI R28, RZ, 0x17, R16 ;  /* 0x00000017ff1c7819 */ /* 0x000fe20000011610 */
[----:B------:R-:W-:Y:S01]  /*1490*/  FFMA.FTZ R36, R36, -R41, R33 ;  /* 0x8000002924247223 */ /* 0x000fe20000010021 */
[----:B------:R-:W-:Y:S01]  /*14a0*/  FFMA R40, R25, R32, R42 ;  /* 0x0000002019287223 */ /* 0x000fe2000000002a */
[----:B------:R-:W-:Y:S01]  /*14b0*/  FADD R38, R38, R39 ;  /* 0x0000002726267221 */ /* 0x000fe20000000000 */
[----:B------:R-:W-:Y:S01]  /*14c0*/  FMUL.FTZ R35, R35, 1.428606765330187045e-06 ;  /* 0x35bfbe8e23237820 */ /* 0x000fe20000410000 */
[----:B------:R-:W-:Y:S01]  /*14d0*/  @P5 FMUL R31, R31, 0.5 ;  /* 0x3f0000001f1f5820 */ /* 0x000fe20000400000 */
[----:B------:R-:W-:Y:S01]  /*14e0*/  I2FP.F32.U32 R28, R28 ;  /* 0x0000001c001c7245 */ /* 0x000fe20000201000 */
[C---:B------:R-:W-:Y:S01]  /*14f0*/  FMUL.FTZ R36, R25.reuse, R36 ;  /* 0x0000002419247220 */ /* 0x040fe20000410000 */
[----:B------:R-:W-:Y:S01]  /*1500*/  FFMA R25, R25, R32, -R40 ;  /* 0x0000002019197223 */ /* 0x000fe20000000828 */
[----:B------:R-:W-:Y:S01]  /*1510*/  FADD R39, R35, R38 ;  /* 0x0000002623277221 */ /* 0x000fe20000000000 */
[----:B------:R-:W-:Y:S01]  /*1520*/  FADD R32, R31, 1 ;  /* 0x3f8000001f207421 */ /* 0x000fe20000000000 */
[----:B------:R-:W-:Y:S01]  /*1530*/  FFMA R27, R27, -R30, 1 ;  /* 0x3f8000001b1b7423 */ /* 0x000fe2000000081e */
[----:B------:R-:W-:Y:S01]  /*1540*/  FADD R35, R28, -127 ;  /* 0xc2fe00001c237421 */ /* 0x000fe20000000000 */
[----:B------:R-:W-:Y:S01]  /*1550*/  FADD R33, R34, R39 ;  /* 0x0000002722217221 */ /* 0x000fe20000000000 */
[----:B------:R-:W-:-:S02]  /*1560*/  FADD R25, R42, R25 ;  /* 0x000000192a197221 */ /* 0x000fc40000000000 */
[----:B------:R-:W-:Y:S01]  /*1570*/  @P6 FADD R35, R35, 1 ;  /* 0x3f80000023236421 */ /* 0x000fe20000000000 */
[----:B------:R-:W1:Y:S01]  /*1580*/  MUFU.RCP R32, R32 ;  /* 0x0000002000207308 */ /* 0x000e620000001000 */
[C---:B------:R-:W-:Y:S01]  /*1590*/  FSETP.GEU.AND P6, PT, R27.reuse, RZ, PT ;  /* 0x000000ff1b00720b */ /* 0x040fe20003fce000 */
[----:B------:R-:W-:Y:S01]  /*15a0*/  FADD R34, R34, -R33 ;  /* 0x8000002122227221 */ /* 0x000fe20000000000 */
[----:B------:R-:W-:Y:S01]  /*15b0*/  FADD R41, R36, R25 ;  /* 0x0000001924297221 */ /* 0x000fe20000000000 */
[----:B------:R-:W-:Y:S01]  /*15c0*/  @P1 FADD.FTZ R28, R0, R37 ;  /* 0x00000025001c1221 */ /* 0x000fe20000010000 */
[----:B------:R-:W-:Y:S01]  /*15d0*/  FSEL R25, R27, RZ, P6 ;  /* 0x000000ff1b197208 */ /* 0x000fe20003000000 */
[----:B------:R-:W-:Y:S01]  /*15e0*/  FADD R0, R39, R34 ;  /* 0x0000002227007221 */ /* 0x000fe20000000000 */
[----:B------:R-:W-:Y:S01]  /*15f0*/  FADD R39, R31, -1 ;  /* 0xbf8000001f277421 */ /* 0x000fe20000000000 */
[----:B------:R-:W-:Y:S01]  /*1600*/  FADD R43, R40, R41 ;  /* 0x00000029282b7221 */ /* 0x000fe20000000000 */
[----:B------:R-:W-:Y:S01]  /*1610*/  FMUL.FTZ R34, R35, 0.693145751953125 ;  /* 0x3f31720023227820 */ /* 0x000fe20000410000 */
[----:B------:R-:W-:Y:S01]  /*1620*/  FADD.FTZ R27, |R25|, -RZ ;  /* 0x800000ff191b7221 */ /* 0x000fe20000010200 */
[----:B------:R-:W-:Y:S01]  /*1630*/  FADD R37, R39, R39 ;  /* 0x0000002727257221 */ /* 0x000fe20000000000 */
[----:B------:R-:W-:Y:S01]  /*1640*/  FFMA R38, R29, -R30, 1 ;  /* 0x3f8000001d267423 */ /* 0x000fe2000000081e */
[----:B------:R-:W-:-:S02]  /*1650*/  FADD R31, R43, R34 ;  /* 0x000000222b1f7221 */ /* 0x000fc40000000000 */
[----:B-1----:R-:W-:Y:S01]  /*1660*/  FMUL R36, R32, R37 ;  /* 0x0000002520247220 */ /* 0x002fe20000400000 */
[----:B------:R-:W-:Y:S01]  /*1670*/  LOP3.LUT R29, R27, 0x7fffff, RZ, 0xc0, !PT ;  /* 0x007fffff1b1d7812 */ /* 0x000fe200078ec0ff */
[----:B------:R-:W-:Y:S01]  /*1680*/  FADD R30, R34, -R31 ;  /* 0x8000001f221e7221 */ /* 0x000fe20000000000 */
[----:B------:R-:W-:Y:S01]  /*1690*/  FSETP.GEU.AND P6, PT, R38, RZ, PT ;  /* 0x000000ff2600720b */ /* 0x000fe20003fce000 */
[----:B------:R-:W-:Y:S01]  /*16a0*/  FMUL R45, R36, R36 ;  /* 0x00000024242d7220 */ /* 0x000fe20000400000 */
[----:B------:R-:W-:Y:S02]  /*16b0*/  LOP3.LUT R34, R29, 0x3f800000, RZ, 0xfc, !PT ;  /* 0x3f8000001d227812 */ /* 0x000fe400078efcff */
[----:B------:R-:W-:Y:S01]  /*16c0*/  FSEL R29, R38, RZ, P6 ;  /* 0x000000ff261d7208 */ /* 0x000fe20003000000 */
[----:B------:R-:W-:Y:S01]  /*16d0*/  FFMA.FTZ R38, R45, R26, 0.01249298732727766037 ;  /* 0x3c4caf632d267423 */ /* 0x000fe2000001001a */
[----:B------:R-:W-:Y:S01]  /*16e0*/  FSETP.GT.AND P6, PT, R34, 1.4142135381698608398, PT ;  /* 0x3fb504f32200780b */ /* 0x000fe20003fc4000 */
[----:B------:R-:W-:-:S02]  /*16f0*/  FADD R40, R40, -R43 ;  /* 0x8000002b28287221 */ /* 0x000fc40000000000 */
[----:B------:R-:W-:Y:S01]  /*1700*/  FFMA.FTZ R38, R45, R38, 0.083333469927310943604 ;  /* 0x3daaaabd2d267423 */ /* 0x000fe20000010026 */
[----:B------:R-:W-:Y:S01]  /*1710*/  FADD R43, R43, R30 ;  /* 0x0000001e2b2b7221 */ /* 0x000fe20000000000 */
[----:B------:R-:W-:Y:S01]  /*1720*/  FADD R40, R41, R40 ;  /* 0x0000002829287221 */ /* 0x000fe20000000000 */
[----:B------:R-:W-:Y:S01]  /*1730*/  FFMA R42, -R32, R37, R39 ;  /* 0x00000025202a7223 */ /* 0x000fe20000000127 */
[----:B------:R-:W-:Y:S01]  /*1740*/  FMUL.FTZ R30, R33, -0.3333333432674407959 ;  /* 0xbeaaaaab211e7820 */ /* 0x000fe20000410000 */
[----:B------:R-:W-:Y:S01]  /*1750*/  FMUL.FTZ R45, R45, R38 ;  /* 0x000000262d2d7220 */ /* 0x000fe20000410000 */
[----:B------:R-:W-:Y:S01]  /*1760*/  FADD R40, R40, R43 ;  /* 0x0000002b28287221 */ /* 0x000fe20000000000 */
[----:B------:R-:W-:Y:S01]  /*1770*/  FMUL.FTZ R35, R35, 1.428606765330187045e-06 ;  /* 0x35bfbe8e23237820 */ /* 0x000fe20000410000 */
[----:B------:R-:W-:Y:S01]  /*1780*/  FADD R42, R42, R42 ;  /* 0x0000002a2a2a7221 */ /* 0x000fe20000000000 */
[----:B------:R-:W-:Y:S01]  /*1790*/  FFMA.FTZ R41, R33, -0.3333333432674407959, -R30 ;  /* 0xbeaaaaab21297823 */ /* 0x000fe2000001081e */
[----:B------:R-:W-:Y:S01]  /*17a0*/  FMUL.FTZ R45, R36, R45 ;  /* 0x0000002d242d7220 */ /* 0x000fe20000410000 */
[----:B------:R-:W-:Y:S01]  /*17b0*/  @P6 FMUL R34, R34, 0.5 ;  /* 0x3f00000022226820 */ /* 0x000fe20000400000 */
[----:B------:R-:W-:Y:S01]  /*17c0*/  FADD R40, R35, R40 ;  /* 0x0000002823287221 */ /* 0x000fe20000000000 */
[----:B------:R-:W-:Y:S01]  /*17d0*/  FFMA.FTZ R39, R39, -R36, R42 ;  /* 0x8000002427277223 */ /* 0x000fe2000001002a */
[----:B------:R-:W-:Y:S01]  /*17e0*/  FFMA.FTZ R0, R0, -0.3333333432674407959, R41 ;  /* 0xbeaaaaab00007823 */ /* 0x000fe20000010029 */
[----:B------:R-:W-:Y:S01]  /*17f0*/  FFMA R35, R32, R37, R45 ;  /* 0x0000002520237223 */ /* 0x000fe2000000002d */
[----:B------:R-:W-:Y:S01]  /*1800*/  SHF.R.U32.HI R36, RZ, 0x17, R47 ;  /* 0x00000017ff247819 */ /* 0x000fe2000001162f */
[----:B------:R-:W-:Y:S01]  /*1810*/  FADD.FTZ R48, |R29|, -RZ ;  /* 0x800000ff1d307221 */ /* 0x000fe20000010200 */
[----:B------:R-:W-:Y:S01]  /*1820*/  FADD R41, R34, 1 ;  /* 0x3f80000022297421 */ /* 0x000fe20000000000 */
[C---:B------:R-:W-:Y:S01]  /*1830*/  FMUL.FTZ R42, R32.reuse, R39 ;  /* 0x00000027202a7220 */ /* 0x040fe20000410000 */
[----:B------:R-:W-:Y:S01]  /*1840*/  FFMA R44, R32, R37, -R35 ;  /* 0x00000025202c7223 */ /* 0x000fe20000000823 */
[----:B------:R-:W-:Y:S01]  /*1850*/  I2FP.F32.U32 R38, R36 ;  /* 0x0000002400267245 */ /* 0x000fe20000201000 */
[----:B------:R1:W2:Y:S01]  /*1860*/  MUFU.RCP R32, R41 ;  /* 0x0000002900207308 */ /* 0x0002a20000001000 */
[----:B------:R-:W-:Y:S01]  /*1870*/  LOP3.LUT R37, R48, 0x7fffff, RZ, 0xc0, !PT ;  /* 0x007fffff30257812 */ /* 0x000fe200078ec0ff */
[----:B------:R-:W-:-:S02]  /*1880*/  FADD R36, R31, R40 ;  /* 0x000000281f247221 */ /* 0x000fc40000000000 */
[----:B------:R-:W-:Y:S01]  /*1890*/  FADD R38, R38, -127 ;  /* 0xc2fe000026267421 */ /* 0x000fe20000000000 */
[----:B------:R-:W-:Y:S01]  /*18a0*/  LOP3.LUT R37, R37, 0x3f800000, RZ, 0xfc, !PT ;  /* 0x3f80000025257812 */ /* 0x000fe200078efcff */
[----:B------:R-:W-:Y:S01]  /*18b0*/  FADD R39, R34, -1 ;  /* 0xbf80000022277421 */ /* 0x000fe20000000000 */
[----:B------:R-:W-:Y:S01]  /*18c0*/  FADD R31, R31, -R36 ;  /* 0x800000241f1f7221 */ /* 0x000fe20000000000 */
[----:B------:R-:W-:Y:S01]  /*18d0*/  @P5 FADD R38, R38, 1 ;  /* 0x3f80000026265421 */ /* 0x000fe20000000000 */
[----:B------:R-:W-:Y:S01]  /*18e0*/  FSETP.GT.AND P5, PT, R37, 1.4142135381698608398, PT ;  /* 0x3fb504f32500780b */ /* 0x000fe20003fa4000 */
[----:B------:R-:W-:Y:S01]  /*18f0*/  FADD R45, R45, R44 ;  /* 0x0000002c2d2d7221 */ /* 0x000fe20000000000 */
[----:B-1----:R-:W-:Y:S01]  /*1900*/  FADD R41, R39, R39 ;  /* 0x0000002727297221 */ /* 0x002fe20000000000 */
[----:B------:R-:W-:Y:S01]  /*1910*/  FADD R34, R40, R31 ;  /* 0x0000001f28227221 */ /* 0x000fe20000000000 */
[----:B------:R-:W-:Y:S01]  /*1920*/  FMUL.FTZ R31, R36, -0.3333333432674407959 ;  /* 0xbeaaaaab241f7820 */ /* 0x000fe20000410000 */
[----:B------:R-:W-:Y:S01]  /*1930*/  FADD R44, R42, R45 ;  /* 0x0000002d2a2c7221 */ /* 0x000fe20000000000 */
[----:B--2---:R-:W-:Y:S01]  /*1940*/  FMUL R40, R32, R41 ;  /* 0x0000002920287220 */ /* 0x004fe20000400000 */
[----:B------:R-:W-:Y:S01]  /*1950*/  FMUL.FTZ R45, R38, 0.693145751953125 ;  /* 0x3f317200262d7820 */ /* 0x000fe20000410000 */
[----:B------:R-:W-:Y:S01]  /*1960*/  FFMA.FTZ R43, R36, -0.3333333432674407959, -R31 ;  /* 0xbeaaaaab242b7823 */ /* 0x000fe2000001081f */
[----:B------:R-:W-:Y:S01]  /*1970*/  FADD R50, R35, R44 ;  /* 0x0000002c23327221 */ /* 0x000fe20000000000 */
[----:B------:R-:W-:Y:S01]  /*1980*/  FMUL R49, R40, R40 ;  /* 0x0000002828317220 */ /* 0x000fe20000400000 */
[----:B------:R-:W-:Y:S01]  /*1990*/  FFMA.FTZ R33, RZ, R33, R0 ;  /* 0x00000021ff217223 */ /* 0x000fe20000010000 */
[----:B------:R-:W-:Y:S01]  /*19a0*/  FFMA.FTZ R0, R34, -0.3333333432674407959, R43 ;  /* 0xbeaaaaab22007823 */ /* 0x000fe2000001002b */
[----:B------:R-:W-:Y:S01]  /*19b0*/  FADD R42, R50, R45 ;  /* 0x0000002d322a7221 */ /* 0x000fe20000000000 */
[----:B------:R-:W-:Y:S01]  /*19c0*/  @P5 FMUL R37, R37, 0.5 ;  /* 0x3f00000025255820 */ /* 0x000fe20000400000 */
[----:B------:R-:W-:Y:S01]  /*19d0*/  FFMA.FTZ R34, R49, R26, 0.01249298732727766037 ;  /* 0x3c4caf6331227423 */ /* 0x000fe2000001001a */
[----:B------:R-:W-:Y:S01]  /*19e0*/  FADD R35, R35, -R50 ;  /* 0x8000003223237221 */ /* 0x000fe20000000000 */
[----:B------:R-:W-:Y:S01]  /*19f0*/  FADD R45, R45, -R42 ;  /* 0x8000002a2d2d7221 */ /* 0x000fe20000000000 */
[----:B------:R-:W-:Y:S01]  /*1a00*/  FADD R53, R37, 1 ;  /* 0x3f80000025357421 */ /* 0x000fe20000000000 */
[C---:B------:R-:W-:Y:S01]  /*1a10*/  FFMA.FTZ R52, R49.reuse, R34, 0.083333469927310943604 ;  /* 0x3daaaabd31347423 */ /* 0x040fe20000010022 */
[----:B------:R-:W-:Y:S01]  /*1a20*/  FADD R35, R44, R35 ;  /* 0x000000232c237221 */ /* 0x000fe20000000000 */
[----:B------:R-:W-:Y:S01]  /*1a30*/  FADD R50, R50, R45 ;  /* 0x0000002d32327221 */ /* 0x000fe20000000000 */
[----:B------:R-:W1:Y:S01]  /*1a40*/  MUFU.RCP R34, R53 ;  /* 0x0000003500227308 */ /* 0x000e620000001000 */
[----:B------:R-:W-:Y:S01]  /*1a50*/  FMUL.FTZ R49, R49, R52 ;  /* 0x0000003431317220 */ /* 0x000fe20000410000 */
[----:B------:R-:W-:Y:S01]  /*1a60*/  FFMA R43, -R32, R41, R39 ;  /* 0x00000029202b7223 */ /* 0x000fe20000000127 */
[----:B------:R-:W-:Y:S01]  /*1a70*/  FADD R35, R35, R50 ;  /* 0x0000003223237221 */ /* 0x000fe20000000000 */
[----:B------:R-:W-:Y:S01]  /*1a80*/  FMUL.FTZ R38, R38, 1.428606765330187045e-06 ;  /* 0x35bfbe8e26267820 */ /* 0x000fe20000410000 */
[----:B------:R-:W-:Y:S01]  /*1a90*/  FMUL.FTZ R49, R40, R49 ;  /* 0x0000003128317220 */ /* 0x000fe20000410000 */
[----:B------:R-:W-:Y:S01]  /*1aa0*/  FADD R37, R37, -1 ;  /* 0xbf80000025257421 */ /* 0x000fe20000000000 */
[----:B------:R-:W-:Y:S01]  /*1ab0*/  FADD R44, R43, R43 ;  /* 0x0000002b2b2c7221 */ /* 0x000fe20000000000 */
[----:B------:R-:W-:Y:S01]  /*1ac0*/  FADD R45, R38, R35 ;  /* 0x00000023262d7221 */ /* 0x000fe20000000000 */
[-C--:B------:R-:W-:Y:S01]  /*1ad0*/  FFMA R35, R32, R41.reuse, R49 ;  /* 0x0000002920237223 */ /* 0x080fe20000000031 */
[----:B------:R-:W-:Y:S01]  /*1ae0*/  FADD R43, R37, R37 ;  /* 0x00000025252b7221 */ /* 0x000fe20000000000 */
[----:B------:R-:W-:Y:S01]  /*1af0*/  FFMA.FTZ R51, R39, -R40, R44 ;  /* 0x8000002827337223 */ /* 0x000fe2000001002c */
[----:B------:R-:W-:Y:S01]  /*1b00*/  FADD R39, R42, R45 ;  /* 0x0000002d2a277221 */ /* 0x000fe20000000000 */
[----:B------:R-:W-:Y:S01]  /*1b10*/  FFMA R40, R32, R41, -R35 ;  /* 0x0000002920287223 */ /* 0x000fe20000000823 */
[----:B-1----:R-:W-:Y:S01]  /*1b20*/  FMUL R38, R34, R43 ;  /* 0x0000002b22267220 */ /* 0x002fe20000400000 */
[----:B------:R-:W-:-:S02]  /*1b30*/  FMUL.FTZ R51, R32, R51 ;  /* 0x0000003320337220 */ /* 0x000fc40000410000 */
[----:B------:R-:W-:Y:S01]  /*1b40*/  FADD R40, R49, R40 ;  /* 0x0000002831287221 */ /* 0x000fe20000000000 */
[----:B------:R-:W-:Y:S01]  /*1b50*/  FADD R42, R42, -R39 ;  /* 0x800000272a2a7221 */ /* 0x000fe20000000000 */
[----:B------:R-:W-:Y:S01]  /*1b60*/  FMUL.FTZ R32, R39, -0.3333333432674407959 ;  /* 0xbeaaaaab27207820 */ /* 0x000fe20000410000 */
[----:B------:R-:W-:Y:S01]  /*1b70*/  FMUL R53, R38, R38 ;  /* 0x0000002626357220 */ /* 0x000fe20000400000 */
[----:B------:R-:W-:Y:S01]  /*1b80*/  FADD R44, R51, R40 ;  /* 0x00000028332c7221 */ /* 0x000fe20000000000 */
[----:B------:R-:W-:Y:S01]  /*1b90*/  FADD R42, R45, R42 ;  /* 0x0000002a2d2a7221 */ /* 0x000fe20000000000 */
[----:B------:R-:W-:Y:S01]  /*1ba0*/  FFMA.FTZ R41, R39, -0.3333333432674407959, -R32 ;  /* 0xbeaaaaab27297823 */ /* 0x000fe20000010820 */
[----:B------:R-:W-:Y:S01]  /*1bb0*/  FFMA.FTZ R40, R53, R26, 0.01249298732727766037 ;  /* 0x3c4caf6335287423 */ /* 0x000fe2000001001a */
[----:B------:R-:W-:Y:S01]  /*1bc0*/  FFMA.FTZ R26, RZ, R36, R0 ;  /* 0x00000024ff1a7223 */ /* 0x000fe20000010000 */
[----:B------:R-:W-:Y:S01]  /*1bd0*/  FADD R36, R35, R44 ;  /* 0x0000002c23247221 */ /* 0x000fe20000000000 */
[----:B------:R-:W-:Y:S01]  /*1be0*/  FFMA.FTZ R0, R42, -0.3333333432674407959, R41 ;  /* 0xbeaaaaab2a007823 */ /* 0x000fe20000010029 */
[----:B------:R-:W-:Y:S01]  /*1bf0*/  FFMA.FTZ R42, R53, R40, 0.083333469927310943604 ;  /* 0x3daaaabd352a7423 */ /* 0x000fe20000010028 */
[----:B------:R-:W-:Y:S01]  /*1c00*/  SHF.R.U32.HI R40, RZ, 0x17, R27 ;  /* 0x00000017ff287819 */ /* 0x000fe2000001161b */
[----:B------:R-:W-:Y:S01]  /*1c10*/  FADD R49, R35, -R36 ;  /* 0x8000002423317221 */ /* 0x000fe20000000000 */
[----:B------:R-:W-:Y:S01]  /*1c20*/  FFMA R35, -R34, R43, R37 ;  /* 0x0000002b22237223 */ /* 0x000fe20000000125 */
[----:B------:R-:W-:Y:S01]  /*1c30*/  FMUL.FTZ R53, R53, R42 ;  /* 0x0000002a35357220 */ /* 0x000fe20000410000 */
[----:B------:R-:W-:-:S02]  /*1c40*/  I2FP.F32.U32 R40, R40 ;  /* 0x0000002800287245 */ /* 0x000fc40000201000 */
[----:B------:R-:W-:Y:S01]  /*1c50*/  FADD R42, R35, R35 ;  /* 0x00000023232a7221 */ /* 0x000fe20000000000 */
[----:B------:R-:W-:Y:S02]  /*1c60*/  SHF.R.U32.HI R35, RZ, 0x17, R48 ;  /* 0x00000017ff237819 */ /* 0x000fe40000011630 */
[----:B------:R-:W-:Y:S01]  /*1c70*/  FADD R45, R40, -127 ;  /* 0xc2fe0000282d7421 */ /* 0x000fe20000000000 */
[----:B------:R-:W-:Y:S01]  /*1c80*/  FFMA.FTZ R41, R37, -R38, R42 ;  /* 0x8000002625297223 */ /* 0x000fe2000001002a */
[----:B------:R-:W-:Y:S01]  /*1c90*/  I2FP.F32.U32 R37, R35 ;  /* 0x0000002300257245 */ /* 0x000fe20000201000 */
[----:B------:R-:W-:Y:S01]  /*1ca0*/  FADD.FTZ R35, R30, R33 ;  /* 0x000000211e237221 */ /* 0x000fe20000010000 */
[----:B------:R-:W-:Y:S01]  /*1cb0*/  FMUL.FTZ R53, R38, R53 ;  /* 0x0000003526357220 */ /* 0x000fe20000410000 */
[----:B------:R-:W-:Y:S01]  /*1cc0*/  @P6 FADD R45, R45, 1 ;  /* 0x3f8000002d2d6421 */ /* 0x000fe20000000000 */
[C---:B------:R-:W-:Y:S02]  /*1cd0*/  FMUL.FTZ R52, R34.reuse, R41 ;  /* 0x0000002922347220 */ /* 0x040fe40000410000 */
[----:B------:R-:W-:Y:S01]  /*1ce0*/  FFMA R51, R34, R43, R53 ;  /* 0x0000002b22337223 */ /* 0x000fe20000000035 */
[----:B------:R-:W-:Y:S01]  /*1cf0*/  FMUL.FTZ R41, R45, 0.693145751953125 ;  /* 0x3f3172002d297820 */ /* 0x000fe20000410000 */
[----:B------:R-:W-:-:S02]  /*1d00*/  ISETP.NE.AND P6, PT, R35, 0x42b17218, PT ;  /* 0x42b172182300780c */ /* 0x000fc40003fc5270 */
[----:B------:R-:W-:Y:S01]  /*1d10*/  FFMA R34, R34, R43, -R51 ;  /* 0x0000002b22227223 */ /* 0x000fe20000000833 */
[----:B------:R-:W-:Y:S01]  /*1d20*/  FADD R38, R36, R41 ;  /* 0x0000002924267221 */ /* 0x000fe20000000000 */
[----:B------:R-:W-:Y:S01]  /*1d30*/  FSEL R40, R35, 88.72283172607421875, P6 ;  /* 0x42b1721723287808 */ /* 0x000fe20003000000 */
[----:B------:R-:W-:Y:S01]  /*1d40*/  FADD R37, R37, -127 ;  /* 0xc2fe000025257421 */ /* 0x000fe20000000000 */
[----:B------:R-:W-:Y:S01]  /*1d50*/  FADD R53, R53, R34 ;  /* 0x0000002235357221 */ /* 0x000fe20000000000 */
[----:B------:R-:W-:Y:S02]  /*1d60*/  FADD R43, R41, -R38 ;  /* 0x80000026292b7221 */ /* 0x000fe40000000000 */
[----:B------:R-:W-:Y:S01]  /*1d70*/  FMUL.FTZ R41, R40, 1.4426950216293334961 ;  /* 0x3fb8aa3b28297820 */ /* 0x000fe20000410000 */
[----:B------:R-:W-:Y:S01]  /*1d80*/  FADD.FTZ R34, R31, R26 ;  /* 0x0000001a1f227221 */ /* 0x000fe20000010000 */
[----:B------:R-:W-:Y:S01]  /*1d90*/  @P5 FADD R37, R37, 1 ;  /* 0x3f80000025255421 */ /* 0x000fe20000000000 */
[----:B------:R-:W-:Y:S01]  /*1da0*/  FADD R52, R52, R53 ;  /* 0x0000003534347221 */ /* 0x000fe20000000000 */
[----:B------:R-:W-:Y:S01]  /*1db0*/  FADD R49, R44, R49 ;  /* 0x000000312c317221 */ /* 0x000fe20000000000 */
[----:B------:R-:W-:Y:S01]  /*1dc0*/  FADD R36, R36, R43 ;  /* 0x0000002b24247221 */ /* 0x000fe20000000000 */
[----:B------:R-:W1:Y:S01]  /*1dd0*/  FRND.TRUNC R41, R41 ;  /* 0x0000002900297307 */ /* 0x000e62000020d000 */
[----:B------:R-:W-:Y:S01]  /*1de0*/  FMUL.FTZ R53, R37, 0.693145751953125 ;  /* 0x3f31720025357820 */ /* 0x000fe20000410000 */
[----:B------:R-:W-:Y:S01]  /*1df0*/  FADD R50, R51, R52 ;  /* 0x0000003433327221 */ /* 0x000fe20000000000 */
[----:B------:R-:W-:Y:S01]  /*1e00*/  ISETP.NE.AND P5, PT, R34, 0x42b17218, PT ;  /* 0x42b172182200780c */ /* 0x000fe20003fa5270 */
[----:B------:R-:W-:Y:S01]  /*1e10*/  FADD R36, R49, R36 ;  /* 0x0000002431247221 */ /* 0x000fe20000000000 */
[----:B------:R-:W-:Y:S01]  /*1e20*/  FMUL.FTZ R49, R45, 1.428606765330187045e-06 ;  /* 0x35bfbe8e2d317820 */ /* 0x000fe20000410000 */
[----:B------:R-:W-:Y:S01]  /*1e30*/  FADD R42, R50, R53 ;  /* 0x00000035322a7221 */ /* 0x000fe20000000000 */
[----:B------:R-:W-:Y:S01]  /*1e40*/  FSEL R44, R34, 88.72283172607421875, P5 ;  /* 0x42b17217222c7808 */ /* 0x000fe20002800000 */
[----:B------:R-:W-:Y:S01]  /*1e50*/  FADD R51, R51, -R50 ;  /* 0x8000003233337221 */ /* 0x000fe20000000000 */
[----:B------:R-:W-:Y:S01]  /*1e60*/  FADD R49, R49, R36 ;  /* 0x0000002431317221 */ /* 0x000fe20000000000 */
[----:B------:R-:W-:-:S02]  /*1e70*/  FADD R53, R53, -R42 ;  /* 0x8000002a35357221 */ /* 0x000fc40000000000 */
[----:B------:R-:W-:Y:S01]  /*1e80*/  FMUL.FTZ R45, R44, 1.4426950216293334961 ;  /* 0x3fb8aa3b2c2d7820 */ /* 0x000fe20000410000 */
[----:B------:R-:W-:Y:S01]  /*1e90*/  FADD R51, R52, R51 ;  /* 0x0000003334337221 */ /* 0x000fe20000000000 */
[----:B------:R-:W-:Y:S01]  /*1ea0*/  FADD R50, R50, R53 ;  /* 0x0000003532327221 */ /* 0x000fe20000000000 */
[C---:B------:R-:W-:Y:S01]  /*1eb0*/  FADD R43, R38.reuse, R49 ;  /* 0x00000031262b7221 */ /* 0x040fe20000000000 */
[----:B------:R-:W-:Y:S01]  /*1ec0*/  FFMA.FTZ R39, RZ, R39, R0 ;  /* 0x00000027ff277223 */ /* 0x000fe20000010000 */
[----:B-1----:R-:W-:Y:S01]  /*1ed0*/  FADD.FTZ R0, |R41|, -RZ ;  /* 0x800000ff29007221 */ /* 0x002fe20000010200 */
[----:B------:R-:W1:Y:S01]  /*1ee0*/  FRND.TRUNC R45, R45 ;  /* 0x0000002d002d7307 */ /* 0x000e62000020d000 */
[----:B------:R-:W-:Y:S01]  /*1ef0*/  FADD R50, R51, R50 ;  /* 0x0000003233327221 */ /* 0x000fe20000000000 */
[----:B------:R-:W-:Y:S01]  /*1f00*/  FMUL.FTZ R55, R37, 1.428606765330187045e-06 ;  /* 0x35bfbe8e25377820 */ /* 0x000fe20000410000 */
[----:B------:R-:W-:Y:S01]  /*1f10*/  FADD R36, R38, -R43 ;  /* 0x8000002b26247221 */ /* 0x000fe20000000000 */
[----:B------:R-:W-:Y:S01]  /*1f20*/  FMUL.FTZ R38, R43, -0.3333333432674407959 ;  /* 0xbeaaaaab2b267820 */ /* 0x000fe20000410000 */
[----:B------:R-:W-:Y:S01]  /*1f30*/  FSETP.GT.AND P5, PT, R0, 126, PT ;  /* 0x42fc00000000780b */ /* 0x000fe20003fa4000 */
[----:B------:R-:W-:Y:S01]  /*1f40*/  FADD R55, R55, R50 ;  /* 0x0000003237377221 */ /* 0x000fe20000000000 */
[----:B------:R-:W-:Y:S01]  /*1f50*/  FADD R0, R49, R36 ;  /* 0x0000002431007221 */ /* 0x000fe20000000000 */
[----:B------:R-:W-:Y:S01]  /*1f60*/  FFMA.FTZ R49, R43, -0.3333333432674407959, -R38 ;  /* 0xbeaaaaab2b317823 */ /* 0x000fe20000010826 */
[----:B------:R-:W-:Y:S01]  /*1f70*/  LOP3.LUT R50, R14, 0x80000000, R41, 0xb8, !PT ;  /* 0x800000000e327812 */ /* 0x000fe200078eb829 */
[----:B------:R-:W-:-:S02]  /*1f80*/  FADD R51, R42, R55 ;  /* 0x000000372a337221 */ /* 0x000fc40000000000 */
[----:B------:R-:W-:Y:S01]  /*1f90*/  FFMA.FTZ R0, R0, -0.3333333432674407959, R49 ;  /* 0xbeaaaaab00007823 */ /* 0x000fe20000010031 */
[----:B------:R-:W-:Y:S01]  /*1fa0*/  FSEL R53, R50, R41, P5 ;  /* 0x0000002932357208 */ /* 0x000fe20002800000 */
[----:B------:R-:W-:Y:S01]  /*1fb0*/  FADD.FTZ R37, R32, R39 ;  /* 0x0000002720257221 */ /* 0x000fe20000010000 */
[----:B-1----:R-:W-:Y:S01]  /*1fc0*/  FADD.FTZ R52, |R45|, -RZ ;  /* 0x800000ff2d347221 */ /* 0x002fe20000010200 */
[----:B------:R-:W-:Y:S01]  /*1fd0*/  FFMA.FTZ R41, RZ, R43, R0 ;  /* 0x0000002bff297223 */ /* 0x000fe20000010000 */
[----:B------:R-:W-:Y:S01]  /*1fe0*/  FADD R42, R42, -R51 ;  /* 0x800000332a2a7221 */ /* 0x000fe20000000000 */
[----:B------:R-:W-:Y:S01]  /*1ff0*/  FFMA.FTZ R0, R53, -0.69314718246459960938, R40 ;  /* 0xbf31721835007823 */ /* 0x000fe20000010028 */
[----:B------:R-:W-:Y:S01]  /*2000*/  FMUL.FTZ R40, R51, -0.3333333432674407959 ;  /* 0xbeaaaaab33287820 */ /* 0x000fe20000410000 */
[----:B------:R-:W-:Y:S01]  /*2010*/  ISETP.NE.AND P6, PT, R37, 0x42b17218, PT ;  /* 0x42b172182500780c */ /* 0x000fe20003fc5270 */
[----:B------:R-:W-:Y:S01]  /*2020*/  FADD R42, R55, R42 ;  /* 0x0000002a372a7221 */ /* 0x000fe20000000000 */
[----:B------:R-:W-:Y:S01]  /*2030*/  FFMA.FTZ R0, R53, 1.9046542121259335545e-09, R0 ;  /* 0x3102e30835007823 */ /* 0x000fe20000010000 */
[----:B------:R-:W-:Y:S01]  /*2040*/  FSETP.GT.AND P5, PT, R52, 126, PT ;  /* 0x42fc00003400780b */ /* 0x000fe20003fa4000 */
[----:B------:R-:W-:Y:S01]  /*2050*/  FFMA.FTZ R55, R51, -0.3333333432674407959, -R40 ;  /* 0xbeaaaaab33377823 */ /* 0x000fe20000010828 */
[----:B------:R-:W-:Y:S01]  /*2060*/  LOP3.LUT R52, R14, 0x80000000, R45, 0xb8, !PT ;  /* 0x800000000e347812 */ /* 0x000fe200078eb82d */
[----:B------:R-:W-:Y:S01]  /*2070*/  FMUL R50, R0, 1.4426950216293334961 ;  /* 0x3fb8aa3b00327820 */ /* 0x000fe20000400000 */
[----:B------:R-:W-:Y:S01]  /*2080*/  FSEL R36, R37, 88.72283172607421875, P6 ;  /* 0x42b1721725247808 */ /* 0x000fe20003000000 */
[----:B------:R-:W-:Y:S01]  /*2090*/  FADD.FTZ R43, R38, R41 ;  /* 0x00000029262b7221 */ /* 0x000fe20000010000 */
[----:B------:R-:W-:Y:S01]  /*20a0*/  FFMA.FTZ R0, R42, -0.3333333432674407959, R55 ;  /* 0xbeaaaaab2a007823 */ /* 0x000fe20000010037 */
[----:B------:R-:W-:-:S02]  /*20b0*/  FSEL R55, R52, R45, P5 ;  /* 0x0000002d34377208 */ /* 0x000fc40002800000 */
[----:B------:R-:W-:Y:S01]  /*20c0*/  FMUL.FTZ R49, R36, 1.4426950216293334961 ;  /* 0x3fb8aa3b24317820 */ /* 0x000fe20000410000 */
[----:B------:R-:W-:Y:S02]  /*20d0*/  ISETP.NE.AND P6, PT, R43, 0x42b17218, PT ;  /* 0x42b172182b00780c */ /* 0x000fe40003fc5270 */
[----:B------:R-:W-:Y:S01]  /*20e0*/  FFMA.FTZ R44, R55, -0.69314718246459960938, R44 ;  /* 0xbf317218372c7823 */ /* 0x000fe2000001002c */
[----:B------:R-:W-:Y:S01]  /*20f0*/  @!P4 FADD R28, R28, 7.62939453125e-06 ;  /* 0x370000001c1cc421 */ /* 0x000fe20000000000 */
[----:B------:R-:W-:Y:S01]  /*2100*/  FSEL R42, R43, 88.72283172607421875, P6 ;  /* 0x42b172172b2a7808 */ /* 0x000fe20003000000 */
[----:B------:R-:W1:Y:S01]  /*2110*/  FRND.TRUNC R49, R49 ;  /* 0x0000003100317307 */ /* 0x000e62000020d000 */
[----:B------:R-:W-:Y:S01]  /*2120*/  FFMA.FTZ R44, R55, 1.9046542121259335545e-09, R44 ;  /* 0x3102e308372c7823 */ /* 0x000fe2000001002c */
[----:B------:R-:W-:Y:S01]  /*2130*/  FFMA.FTZ R45, RZ, R51, R0 ;  /* 0x00000033ff2d7223 */ /* 0x000fe20000010000 */
[----:B------:R-:W-:Y:S01]  /*2140*/  MOV R0, 0x7f800000 ;  /* 0x7f80000000007802 */ /* 0x000fe20000000f00 */
[----:B------:R-:W-:Y:S01]  /*2150*/  @P1 FFMA.FTZ R0, R23, R28, R23 ;  /* 0x0000001c17001223 */ /* 0x000fe20000010017 */
[----:B------:R-:W-:Y:S01]  /*2160*/  FSETP.NEU.AND P5, PT, R6, RZ, PT ;  /* 0x000000ff0600720b */ /* 0x000fe20003fad000 */
[----:B------:R-:W-:-:S02]  /*2170*/  FMUL.FTZ R51, R42, 1.4426950216293334961 ;  /* 0x3fb8aa3b2a337820 */ /* 0x000fc40000410000 */
[----:B------:R-:W2:Y:S01]  /*2180*/  MUFU.EX2 R50, R50 ;  /* 0x0000003200327308 */ /* 0x000ea20000000800 */
[----:B------:R-:W-:Y:S01]  /*2190*/  FMUL R28, R44, 1.4426950216293334961 ;  /* 0x3fb8aa3b2c1c7820 */ /* 0x000fe20000400000 */
[----:B------:R-:W-:-:S06]  /*21a0*/  FADD R53, R53, 12583039 ;  /* 0x4b40007f35357421 */ /* 0x000fcc0000000000 */
[----:B------:R-:W3:Y:S01]  /*21b0*/  FRND.TRUNC R51, R51 ;  /* 0x0000003300337307 */ /* 0x000ee2000020d000 */
[----:B------:R-:W-:Y:S01]  /*21c0*/  SHF.L.U32 R53, R53, 0x17, RZ ;  /* 0x0000001735357819 */ /* 0x000fe200000006ff */
[----:B-1----:R-:W-:-:S06]  /*21d0*/  FADD.FTZ R52, |R49|, -RZ ;  /* 0x800000ff31347221 */ /* 0x002fcc0000010200 */
[----:B------:R-:W1:Y:S01]  /*21e0*/  MUFU.EX2 R28, R28 ;  /* 0x0000001c001c7308 */ /* 0x000e620000000800 */
[----:B------:R-:W-:Y:S01]  /*21f0*/  FADD.FTZ R23, R40, R45 ;  /* 0x0000002d28177221 */ /* 0x000fe20000010000 */
[----:B--2---:R-:W-:Y:S01]  /*2200*/  FMUL R50, R53, R50 ;  /* 0x0000003235327220 */ /* 0x004fe20000400000 */
[----:B------:R-:W-:Y:S01]  /*2210*/  @!P5 FADD R44, R6, R6 ;  /* 0x00000006062cd221 */ /* 0x000fe20000000000 */
[----:B------:R-:W-:Y:S01]  /*2220*/  BSSY B0, `(.L_x_0) ;  /* 0x000000d000007945 */ /* 0x000fe20003800000 */
[----:B------:R-:W-:Y:S01]  /*2230*/  FSETP.GT.AND P4, PT, R52, 126, PT ;  /* 0x42fc00003400780b */ /* 0x000fe20003f84000 */
[----:B------:R-:W-:Y:S01]  /*2240*/  FADD R55, R55, 12583039 ;  /* 0x4b40007f37377421 */ /* 0x000fe20000000000 */
[----:B------:R-:W-:Y:S02]  /*2250*/  ISETP.NE.AND P6, PT, R23, 0x42b17218, PT ;  /* 0x42b172181700780c */ /* 0x000fe40003fc5270 */
[----:B------:R-:W-:Y:S02]  /*2260*/  FSETP.NEU.AND P1, PT, R50, +INF , PT ;  /* 0x7f8000003200780b */ /* 0x000fe40003f2d000 */
[----:B------:R-:W-:-:S02]  /*2270*/  @!P5 LOP3.LUT R44, R44, 0x7f800000, RZ, 0xfc, !PT ;  /* 0x7f8000002c2cd812 */ /* 0x000fc400078efcff */
[----:B------:R-:W-:Y:S01]  /*2280*/  LOP3.LUT R52, R14, 0x80000000, R49, 0xb8, !PT ;  /* 0x800000000e347812 */ /* 0x000fe200078eb831 */
[----:B---3--:R-:W-:Y:S08]  /*2290*/  @!P0 BRA `(.L_x_1) ;  /* 0x0000000000148947 */ /* 0x008ff00003800000 */
[----:B------:R-:W-:-:S13]  /*22a0*/  FSETP.NAN.FTZ.AND P0, PT, |R2|, |R2|, PT ;  /* 0x400000020200720b */ /* 0x000fda0003f18200 */
[----:B------:R-:W-:Y:S01]  /*22b0*/  @P0 FADD R12, R2, -0.3333333432674407959 ;  /* 0xbeaaaaab020c0421 */ /* 0x000fe20000000000 */
[----:B------:R-:W-:Y:S06]  /*22c0*/  @P0 BRA `(.L_x_1) ;  /* 0x0000000000080947 */ /* 0x000fec0003800000 */
[----:B------:R-:W-:-:S13]  /*22d0*/  FSETP.NEU.AND P0, PT, R4, +INF , PT ;  /* 0x7f8000000400780b */ /* 0x000fda0003f0d000 */
[----:B------:R-:W-:-:S07]  /*22e0*/  @!P0 MOV R12, RZ ;  /* 0x000000ff000c8202 */ /* 0x000fce0000000f00 */
.L_x_1:
[----:B------:R-:W-:Y:S05]  /*22f0*/  BSYNC B0 ;  /* 0x0000000000007941 */ /* 0x000fea0003800000 */
.L_x_0:
[----:B------:R-:W-:Y:S01]  /*2300*/  @!P5 FSEL R0, R44, +INF , !P3 ;  /* 0x7f8000002c00d808 */ /* 0x000fe20005800000 */
[----:B------:R-:W-:Y:S01]  /*2310*/  FADD.FTZ R44, |R51|, -RZ ;  /* 0x800000ff332c7221 */ /* 0x000fe20000010200 */
[----:B------:R-:W-:Y:S01]  /*2320*/  FSEL R49, R52, R49, P4 ;  /* 0x0000003134317208 */ /* 0x000fe20002000000 */
[----:B------:R-:W-:Y:S01]  /*2330*/  @P1 FADD.FTZ R30, R30, -R35 ;  /* 0x800000231e1e1221 */ /* 0x000fe20000010000 */
[----:B------:R-:W-:Y:S01]  /*2340*/  FSEL R4, R23, 88.72283172607421875, P6 ;  /* 0x42b1721717047808 */ /* 0x000fe20003000000 */
[----:B------:R-:W-:Y:S01]  /*2350*/  BSSY B0, `(.L_x_2) ;  /* 0x0000031000007945 */ /* 0x000fe20003800000 */
[----:B------:R-:W-:Y:S01]  /*2360*/  ISETP.NE.OR P4, PT, R35, 0x42b17218, !P1 ;  /* 0x42b172182300780c */ /* 0x000fe20004f85670 */
[C---:B------:R-:W-:Y:S01]  /*2370*/  FFMA.FTZ R36, R49.reuse, -0.69314718246459960938, R36 ;  /* 0xbf31721831247823 */ /* 0x040fe20000010024 */
[----:B------:R-:W-:Y:S01]  /*2380*/  FSETP.GT.AND P5, PT, R44, 126, PT ;  /* 0x42fc00002c00780b */ /* 0x000fe20003fa4000 */
[----:B------:R-:W-:Y:S01]  /*2390*/  FMUL.FTZ R35, R4, 1.4426950216293334961 ;  /* 0x3fb8aa3b04237820 */ /* 0x000fe20000410000 */
[----:B------:R-:W-:Y:S01]  /*23a0*/  LOP3.LUT R44, R14, 0x80000000, R51, 0xb8, !PT ;  /* 0x800000000e2c7812 */ /* 0x000fe200078eb833 */
[----:B------:R-:W-:Y:S01]  /*23b0*/  FFMA.FTZ R36, R49, 1.9046542121259335545e-09, R36 ;  /* 0x3102e30831247823 */ /* 0x000fe20000010024 */
[----:B------:R-:W-:Y:S01]  /*23c0*/  SHF.L.U32 R55, R55, 0x17, RZ ;  /* 0x0000001737377819 */ /* 0x000fe200000006ff */
[----:B------:R-:W-:Y:S01]  /*23d0*/  @P1 FADD.FTZ R53, R33, R30 ;  /* 0x0000001e21351221 */ /* 0x000fe20000010000 */
[----:B------:R-:W-:Y:S01]  /*23e0*/  FSEL R51, R44, R51, P5 ;  /* 0x000000332c337208 */ /* 0x000fe20002800000 */
[----:B------:R-:W2:Y:S01]  /*23f0*/  FRND.TRUNC R35, R35 ;  /* 0x0000002300237307 */ /* 0x000ea2000020d000 */
[----:B------:R-:W-:Y:S01]  /*2400*/  FMUL R36, R36, 1.4426950216293334961 ;  /* 0x3fb8aa3b24247820 */ /* 0x000fe20000400000 */
[----:B-1----:R-:W-:Y:S01]  /*2410*/  FMUL R28, R55, R28 ;  /* 0x0000001c371c7220 */ /* 0x002fe20000400000 */
[----:B------:R-:W-:Y:S01]  /*2420*/  FADD R33, R46, 0.3333333432674407959 ;  /* 0x3eaaaaab2e217421 */ /* 0x000fe20000000000 */
[----:B------:R-:W-:Y:S01]  /*2430*/  FFMA.FTZ R42, R51, -0.69314718246459960938, R42 ;  /* 0xbf317218332a7823 */ /* 0x000fe2000001002a */
[----:B------:R-:W-:Y:S01]  /*2440*/  @!P4 FADD R53, R53, 7.62939453125e-06 ;  /* 0x370000003535c421 */ /* 0x000fe20000000000 */
[----:B------:R-:W-:Y:S01]  /*2450*/  MOV R30, 0x7f800000 ;  /* 0x7f800000001e7802 */ /* 0x000fe20000000f00 */
[----:B------:R-:W-:Y:S01]  /*2460*/  FADD R49, R49, 12583039 ;  /* 0x4b40007f31317421 */ /* 0x000fe20000000000 */
[----:B------:R-:W-:Y:S01]  /*2470*/  FSETP.NEU.AND P0, PT, R28, +INF , PT ;  /* 0x7f8000001c00780b */ /* 0x000fe20003f0d000 */
[----:B------:R-:W-:Y:S01]  /*2480*/  FFMA.FTZ R42, R51, 1.9046542121259335545e-09, R42 ;  /* 0x3102e308332a7823 */ /* 0x000fe2000001002a */
[----:B------:R-:W1:Y:S01]  /*2490*/  MUFU.EX2 R36, R36 ;  /* 0x0000002400247308 */ /* 0x000e620000000800 */
[----:B------:R-:W-:Y:S01]  /*24a0*/  @P1 FFMA.FTZ R30, R50, R53, R50 ;  /* 0x00000035321e1223 */ /* 0x000fe20000010032 */
[----:B------:R-:W-:Y:S01]  /*24b0*/  FSETP.NEU.AND P1, PT, R15, RZ, PT ;  /* 0x000000ff0f00720b */ /* 0x000fe20003f2d000 */
[----:B------:R-:W-:Y:S01]  /*24c0*/  FMUL R42, R42, 1.4426950216293334961 ;  /* 0x3fb8aa3b2a2a7820 */ /* 0x000fe20000400000 */
[----:B------:R-:W-:Y:S01]  /*24d0*/  ISETP.GE.AND P4, PT, R33, 0x7f800000, PT ;  /* 0x7f8000002100780c */ /* 0x000fe20003f86270 */
[----:B--2---:R-:W-:Y:S01]  /*24e0*/  FADD.FTZ R33, |R35|, -RZ ;  /* 0x800000ff23217221 */ /* 0x004fe20000010200 */
[----:B------:R-:W-:Y:S01]  /*24f0*/  ISETP.NE.OR P6, PT, R34, 0x42b17218, !P0 ;  /* 0x42b172182200780c */ /* 0x000fe200047c5670 */
[----:B------:R-:W-:Y:S01]  /*2500*/  FADD R51, R51, 12583039 ;  /* 0x4b40007f33337421 */ /* 0x000fe20000000000 */
[----:B------:R-:W-:Y:S01]  /*2510*/  SHF.L.U32 R49, R49, 0x17, RZ ;  /* 0x0000001731317819 */ /* 0x000fe200000006ff */
[----:B------:R-:W2:Y:S01]  /*2520*/  MUFU.EX2 R42, R42 ;  /* 0x0000002a002a7308 */ /* 0x000ea20000000800 */
[----:B------:R-:W-:Y:S01]  /*2530*/  FSETP.GT.AND P5, PT, R33, 126, PT ;  /* 0x42fc00002100780b */ /* 0x000fe20003fa4000 */
[----:B------:R-:W-:Y:S01]  /*2540*/  @P0 FADD.FTZ R31, R31, -R34 ;  /* 0x800000221f1f0221 */ /* 0x000fe20000010000 */
[----:B------:R-:W-:-:S02]  /*2550*/  LOP3.LUT R14, R14, 0x80000000, R35, 0xb8, !PT ;  /* 0x800000000e0e7812 */ /* 0x000fc400078eb823 */
[----:B------:R-:W-:Y:S01]  /*2560*/  SHF.L.U32 R51, R51, 0x17, RZ ;  /* 0x0000001733337819 */ /* 0x000fe200000006ff */
[----:B------:R-:W-:Y:S01]  /*2570*/  @P0 FADD.FTZ R33, R26, R31 ;  /* 0x0000001f1a210221 */ /* 0x000fe20000010000 */
[----:B-1----:R-:W-:Y:S01]  /*2580*/  FMUL R26, R49, R36 ;  /* 0x00000024311a7220 */ /* 0x002fe20000400000 */
[----:B------:R-:W-:Y:S01]  /*2590*/  @!P1 FADD R31, R15, R15 ;  /* 0x0000000f0f1f9221 */ /* 0x000fe20000000000 */
[----:B------:R-:W-:Y:S01]  /*25a0*/  FSEL R35, R14, R35, P5 ;  /* 0x000000230e237208 */ /* 0x000fe20002800000 */
[----:B------:R-:W-:Y:S01]  /*25b0*/  @!P6 FADD R33, R33, 7.62939453125e-06 ;  /* 0x370000002121e421 */ /* 0x000fe20000000000 */
[----:B------:R-:W-:Y:S02]  /*25c0*/  FSETP.NEU.AND P5, PT, R17, RZ, PT ;  /* 0x000000ff1100720b */ /* 0x000fe40003fad000 */
[----:B------:R-:W-:Y:S02]  /*25d0*/  FSETP.NEU.AND P6, PT, R26, +INF , PT ;  /* 0x7f8000001a00780b */ /* 0x000fe40003fcd000 */
[----:B------:R-:W-:-:S02]  /*25e0*/  MOV R14, 0x7f800000 ;  /* 0x7f800000000e7802 */ /* 0x000fc40000000f00 */
[----:B------:R-:W-:Y:S01]  /*25f0*/  @!P1 LOP3.LUT R31, R31, 0x7f800000, RZ, 0xfc, !PT ;  /* 0x7f8000001f1f9812 */ /* 0x000fe200078efcff */
[----:B--2---:R-:W-:Y:S08]  /*2600*/  @!P4 BRA `(.L_x_3) ;  /* 0x000000000014c947 */ /* 0x004ff00003800000 */
[----:B------:R-:W-:-:S13]  /*2610*/  FSETP.NAN.FTZ.AND P4, PT, |R5|, |R5|, PT ;  /* 0x400000050500720b */ /* 0x000fda0003f98200 */
[----:B------:R-:W-:Y:S01]  /*2620*/  @P4 FADD R22, R5, -0.3333333432674407959 ;  /* 0xbeaaaaab05164421 */ /* 0x000fe20000000000 */
[----:B------:R-:W-:Y:S06]  /*2630*/  @P4 BRA `(.L_x_3) ;  /* 0x0000000000084947 */ /* 0x000fec0003800000 */
[----:B------:R-:W-:-:S13]  /*2640*/  FSETP.NEU.AND P4, PT, R46, +INF , PT ;  /* 0x7f8000002e00780b */ /* 0x000fda0003f8d000 */
[----:B------:R-:W-:-:S07]  /*2650*/  @!P4 MOV R22, RZ ;  /* 0x000000ff0016c202 */ /* 0x000fce0000000f00 */
.L_x_3:
[----:B------:R-:W-:Y:S05]  /*2660*/  BSYNC B0 ;  /* 0x0000000000007941 */ /* 0x000fea0003800000 */
.L_x_2:
[----:B------:R-:W-:Y:S01]  /*2670*/  FFMA.FTZ R4, R35, -0.69314718246459960938, R4 ;  /* 0xbf31721823047823 */ /* 0x000fe20000010004 */
[----:B------:R-:W-:Y:S01]  /*2680*/  @P0 FFMA.FTZ R14, R28, R33, R28 ;  /* 0x000000211c0e0223 */ /* 0x000fe2000001001c */
[----:B------:R-:W-:Y:S01]  /*2690*/  ISETP.NE.OR P0, PT, R37, 0x42b17218, !P6 ;  /* 0x42b172182500780c */ /* 0x000fe20007705670 */
[----:B------:R-:W-:Y:S01]  /*26a0*/  @P6 FADD.FTZ R32, R32, -R37 ;  /* 0x8000002520206221 */ /* 0x000fe20000010000 */
[----:B------:R-:W-:Y:S01]  /*26b0*/  FFMA.FTZ R28, R35, 1.9046542121259335545e-09, R4 ;  /* 0x3102e308231c7823 */ /* 0x000fe20000010004 */
[----:B------:R-:W-:Y:S01]  /*26c0*/  @!P5 FADD R4, R17, R17 ;  /* 0x000000111104d221 */ /* 0x000fe20000000000 */
[----:B------:R-:W-:Y:S01]  /*26d0*/  FMUL R51, R51, R42 ;  /* 0x0000002a33337220 */ /* 0x000fe20000400000 */
[----:B------:R-:W-:Y:S01]  /*26e0*/  @!P1 FSEL R30, R31, +INF , !P3 ;  /* 0x7f8000001f1e9808 */ /* 0x000fe20005800000 */
[----:B------:R-:W-:Y:S01]  /*26f0*/  FMUL R28, R28, 1.4426950216293334961 ;  /* 0x3fb8aa3b1c1c7820 */ /* 0x000fe20000400000 */
[----:B------:R-:W-:Y:S01]  /*2700*/  @P6 FADD.FTZ R39, R39, R32 ;  /* 0x0000002027276221 */ /* 0x000fe20000010000 */
[----:B------:R-:W-:Y:S01]  /*2710*/  FSETP.NEU.AND P1, PT, R24, RZ, PT ;  /* 0x000000ff1800720b */ /* 0x000fe20003f2d000 */
[----:B------:R-:W-:Y:S01]  /*2720*/  FADD R31, R7, 0.3333333432674407959 ;  /* 0x3eaaaaab071f7421 */ /* 0x000fe20000000000 */
[----:B------:R-:W-:Y:S01]  /*2730*/  @!P5 LOP3.LUT R4, R4, 0x7f800000, RZ, 0xfc, !PT ;  /* 0x7f8000000404d812 */ /* 0x000fe200078efcff */
[----:B------:R-:W-:Y:S01]  /*2740*/  FADD R35, R35, 12583039 ;  /* 0x4b40007f23237421 */ /* 0x000fe20000000000 */
[----:B------:R-:W-:Y:S01]  /*2750*/  FSETP.NEU.AND P4, PT, R51, +INF , PT ;  /* 0x7f8000003300780b */ /* 0x000fe20003f8d000 */
[----:B------:R-:W1:Y:S01]  /*2760*/  MUFU.EX2 R28, R28 ;  /* 0x0000001c001c7308 */ /* 0x000e620000000800 */
[----:B------:R-:W-:Y:S01]  /*2770*/  @!P0 FADD R39, R39, 7.62939453125e-06 ;  /* 0x3700000027278421 */ /* 0x000fe20000000000 */
[----:B------:R-:W-:Y:S01]  /*2780*/  @!P5 FSEL R14, R4, +INF , !P3 ;  /* 0x7f800000040ed808 */ /* 0x000fe20005800000 */
[----:B------:R-:W-:Y:S01]  /*2790*/  BSSY B0, `(.L_x_4) ;  /* 0x0000018000007945 */ /* 0x000fe20003800000 */
[----:B------:R-:W-:-:S02]  /*27a0*/  FSETP.NEU.AND P5, PT, R2, 1, PT ;  /* 0x3f8000000200780b */ /* 0x000fc40003fad000 */
[----:B------:R-:W-:Y:S01]  /*27b0*/  MOV R2, 0x7f800000 ;  /* 0x7f80000000027802 */ /* 0x000fe20000000f00 */
[----:B------:R-:W-:Y:S01]  /*27c0*/  @P6 FFMA.FTZ R2, R26, R39, R26 ;  /* 0x000000271a026223 */ /* 0x000fe2000001001a */
[----:B------:R-:W-:Y:S01]  /*27d0*/  ISETP.GE.AND P6, PT, R31, 0x7f800000, PT ;  /* 0x7f8000001f00780c */ /* 0x000fe20003fc6270 */
[----:B------:R-:W-:Y:S01]  /*27e0*/  @!P1 FADD R4, R24, R24 ;  /* 0x0000001818049221 */ /* 0x000fe20000000000 */
[----:B------:R-:W-:Y:S01]  /*27f0*/  ISETP.NE.OR P0, PT, R43, 0x42b17218, !P4 ;  /* 0x42b172182b00780c */ /* 0x000fe20006705670 */
[----:B------:R-:W-:Y:S01]  /*2800*/  FADD R26, R13, 0.3333333432674407959 ;  /* 0x3eaaaaab0d1a7421 */ /* 0x000fe20000000000 */
[----:B------:R-:W-:Y:S01]  /*2810*/  SHF.L.U32 R35, R35, 0x17, RZ ;  /* 0x0000001723237819 */ /* 0x000fe200000006ff */
[----:B------:R-:W-:Y:S01]  /*2820*/  @P4 FADD.FTZ R38, R38, -R43 ;  /* 0x8000002b26264221 */ /* 0x000fe20000010000 */
[----:B------:R-:W-:-:S03]  /*2830*/  @!P1 LOP3.LUT R4, R4, 0x7f800000, RZ, 0xfc, !PT ;  /* 0x7f80000004049812 */ /* 0x000fc600078efcff */
[----:B------:R-:W-:Y:S01]  /*2840*/  @P4 FADD.FTZ R38, R41, R38 ;  /* 0x0000002629264221 */ /* 0x000fe20000010000 */
[----:B-1----:R-:W-:Y:S01]  /*2850*/  FMUL R35, R35, R28 ;  /* 0x0000001c23237220 */ /* 0x002fe20000400000 */
[----:B------:R-:W-:Y:S02]  /*2860*/  @!P1 FSEL R2, R4, +INF , !P3 ;  /* 0x7f80000004029808 */ /* 0x000fe40005800000 */
[----:B------:R-:W-:Y:S02]  /*2870*/  FSETP.NEU.AND P1, PT, R25, RZ, PT ;  /* 0x000000ff1900720b */ /* 0x000fe40003f2d000 */
[----:B------:R-:W-:Y:S01]  /*2880*/  @!P0 FADD R38, R38, 7.62939453125e-06 ;  /* 0x3700000026268421 */ /* 0x000fe20000000000 */
[----:B------:R-:W-:Y:S02]  /*2890*/  FSETP.NEU.AND P0, PT, R35, +INF , PT ;  /* 0x7f8000002300780b */ /* 0x000fe40003f0d000 */
[----:B------:R-:W-:Y:S01]  /*28a0*/  MOV R4, 0x7f800000 ;  /* 0x7f80000000047802 */ /* 0x000fe20000000f00 */
[----:B------:R-:W-:Y:S10]  /*28b0*/  @!P6 BRA `(.L_x_5) ;  /* 0x000000000014e947 */ /* 0x000ff40003800000 */
[----:B------:R-:W-:-:S13]  /*28c0*/  FSETP.NAN.FTZ.AND P6, PT, |R6|, |R6|, PT ;  /* 0x400000060600720b */ /* 0x000fda0003fd8200 */
[----:B------:R-:W-:Y:S01]  /*28d0*/  @P6 FADD R0, R6, -0.3333333432674407959 ;  /* 0xbeaaaaab06006421 */ /* 0x000fe20000000000 */
[----:B------:R-:W-:Y:S06]  /*28e0*/  @P6 BRA `(.L_x_5) ;  /* 0x0000000000086947 */ /* 0x000fec0003800000 */
[----:B------:R-:W-:-:S13]  /*28f0*/  FSETP.NEU.AND P6, PT, R7, +INF , PT ;  /* 0x7f8000000700780b */ /* 0x000fda0003fcd000 */
[----:B------:R-:W-:-:S07]  /*2900*/  @!P6 MOV R0, RZ ;  /* 0x000000ff0000e202 */ /* 0x000fce0000000f00 */
.L_x_5:
[----:B------:R-:W-:Y:S05]  /*2910*/  BSYNC B0 ;  /* 0x0000000000007941 */ /* 0x000fea0003800000 */
.L_x_4:
[----:B------:R-:W-:Y:S01]  /*2920*/  ISETP.GE.AND P6, PT, R26, 0x7f800000, PT ;  /* 0x7f8000001a00780c */ /* 0x000fe20003fc6270 */
[----:B------:R-:W-:Y:S01]  /*2930*/  @!P1 FADD R7, R25, R25 ;  /* 0x0000001919079221 */ /* 0x000fe20000000000 */
[----:B------:R-:W-:Y:S01]  /*2940*/  BSSY B0, `(.L_x_6) ;  /* 0x000000c000007945 */ /* 0x000fe20003800000 */
[----:B------:R-:W-:Y:S01]  /*2950*/  @P4 FFMA.FTZ R4, R51, R38, R51 ;  /* 0x0000002633044223 */ /* 0x000fe20000010033 */
[----:B------:R-:W-:Y:S01]  /*2960*/  ISETP.NE.OR P4, PT, R23, 0x42b17218, !P0 ;  /* 0x42b172181700780c */ /* 0x000fe20004785670 */
[----:B------:R-:W-:Y:S01]  /*2970*/  @P0 FADD.FTZ R40, R40, -R23 ;  /* 0x8000001728280221 */ /* 0x000fe20000010000 */
[----:B------:R-:W-:Y:S01]  /*2980*/  FADD R23, R16, 0.3333333432674407959 ;  /* 0x3eaaaaab10177421 */ /* 0x000fe20000000000 */
[----:B------:R-:W-:-:S06]  /*2990*/  @!P1 LOP3.LUT R7, R7, 0x7f800000, RZ, 0xfc, !PT ;  /* 0x7f80000007079812 */ /* 0x000fcc00078efcff */
[----:B------:R-:W-:Y:S05]  /*29a0*/  @!P6 BRA `(.L_x_7) ;  /* 0x000000000014e947 */ /* 0x000fea0003800000 */
[----:B------:R-:W-:-:S13]  /*29b0*/  FSETP.NAN.FTZ.AND P6, PT, |R15|, |R15|, PT ;  /* 0x4000000f0f00720b */ /* 0x000fda0003fd8200 */
[----:B------:R-:W-:Y:S01]  /*29c0*/  @P6 FADD R30, R15, -0.3333333432674407959 ;  /* 0xbeaaaaab0f1e6421 */ /* 0x000fe20000000000 */
[----:B------:R-:W-:Y:S06]  /*29d0*/  @P6 BRA `(.L_x_7) ;  /* 0x0000000000086947 */ /* 0x000fec0003800000 */
[----:B------:R-:W-:-:S13]  /*29e0*/  FSETP.NEU.AND P6, PT, R13, +INF , PT ;  /* 0x7f8000000d00780b */ /* 0x000fda0003fcd000 */
[----:B------:R-:W-:-:S07]  /*29f0*/  @!P6 MOV R30, RZ ;  /* 0x000000ff001ee202 */ /* 0x000fce0000000f00 */
.L_x_7:
[----:B------:R-:W-:Y:S05]  /*2a00*/  BSYNC B0 ;  /* 0x0000000000007941 */ /* 0x000fea0003800000 */
.L_x_6:
[----:B------:R-:W-:Y:S01]  /*2a10*/  @!P1 FSEL R4, R7, +INF , !P3 ;  /* 0x7f80000007049808 */ /* 0x000fe20005800000 */
[----:B------:R-:W-:Y:S01]  /*2a20*/  @P0 FADD.FTZ R40, R45, R40 ;  /* 0x000000282d280221 */ /* 0x000fe20000010000 */
[----:B------:R-:W-:Y:S01]  /*2a30*/  ISETP.GE.AND P1, PT, R23, 0x7f800000, PT ;  /* 0x7f8000001700780c */ /* 0x000fe20003f26270 */
[----:B------:R-:W-:Y:S01]  /*2a40*/  BSSY B0, `(.L_x_8) ;  /* 0x000000c000007945 */ /* 0x000fe20003800000 */
[----:B------:R-:W-:Y:S01]  /*2a50*/  FSETP.NEU.AND P6, PT, R5, 1, PT ;  /* 0x3f8000000500780b */ /* 0x000fe20003fcd000 */
[----:B------:R-:W-:Y:S01]  /*2a60*/  @!P4 FADD R40, R40, 7.62939453125e-06 ;  /* 0x370000002828c421 */ /* 0x000fe20000000000 */
[----:B------:R-:W-:Y:S01]  /*2a70*/  FSETP.NEU.AND P4, PT, R29, RZ, PT ;  /* 0x000000ff1d00720b */ /* 0x000fe20003f8d000 */
[----:B------:R-:W-:Y:S01]  /*2a80*/  FADD R7, R47, 0.3333333432674407959 ;  /* 0x3eaaaaab2f077421 */ /* 0x000fe20000000000 */
[----:B------:R-:W-:-:S07]  /*2a90*/  MOV R5, 0x7f800000 ;  /* 0x7f80000000057802 */ /* 0x000fce0000000f00 */
[----:B------:R-:W-:Y:S05]  /*2aa0*/  @!P1 BRA `(.L_x_9) ;  /* 0x0000000000149947 */ /* 0x000fea0003800000 */
[----:B------:R-:W-:-:S13]  /*2ab0*/  FSETP.NAN.FTZ.AND P1, PT, |R17|, |R17|, PT ;  /* 0x400000111100720b */ /* 0x000fda0003f38200 */
[----:B------:R-:W-:Y:S01]  /*2ac0*/  @P1 FADD R14, R17, -0.3333333432674407959 ;  /* 0xbeaaaaab110e1421 */ /* 0x000fe20000000000 */
[----:B------:R-:W-:Y:S06]  /*2ad0*/  @P1 BRA `(.L_x_9) ;  /* 0x0000000000081947 */ /* 0x000fec0003800000 */
[----:B------:R-:W-:-:S13]  /*2ae0*/  FSETP.NEU.AND P1, PT, R16, +INF , PT ;  /* 0x7f8000001000780b */ /* 0x000fda0003f2d000 */
[----:B------:R-:W-:-:S07]  /*2af0*/  @!P1 MOV R14, RZ ;  /* 0x000000ff000e9202 */ /* 0x000fce0000000f00 */
.L_x_9:
[----:B------:R-:W-:Y:S05]  /*2b00*/  BSYNC B0 ;  /* 0x0000000000007941 */ /* 0x000fea0003800000 */
.L_x_8:
[----:B------:R-:W-:Y:S01]  /*2b10*/  ISETP.GE.AND P1, PT, R7, 0x7f800000, PT ;  /* 0x7f8000000700780c */ /* 0x000fe20003f26270 */
[----:B------:R-:W-:Y:S01]  /*2b20*/  @P0 FFMA.FTZ R5, R35, R40, R35 ;  /* 0x0000002823050223 */ /* 0x000fe20000010023 */
[----:B------:R-:W-:Y:S01]  /*2b30*/  FSETP.NEU.AND P0, PT, R6, 1, PT ;  /* 0x3f8000000600780b */ /* 0x000fe20003f0d000 */
[----:B------:R-:W-:Y:S01]  /*2b40*/  @!P4 FADD R6, R29, R29 ;  /* 0x0000001d1d06c221 */ /* 0x000fe20000000000 */
[----:B------:R-:W-:Y:S01]  /*2b50*/  BSSY B0, `(.L_x_10) ;  /* 0x000000a000007945 */ /* 0x000fe20003800000 */
[----:B------:R-:W-:Y:S01]  /*2b60*/  FADD R7, R27, 0.3333333432674407959 ;  /* 0x3eaaaaab1b077421 */ /* 0x000fe20000000000 */
[----:B------:R-:W-:Y:S02]  /*2b70*/  FADD R13, R48, 0.3333333432674407959 ;  /* 0x3eaaaaab300d7421 */ /* 0x000fe40000000000 */
[----:B------:R-:W-:-:S05]  /*2b80*/  @!P4 LOP3.LUT R6, R6, 0x7f800000, RZ, 0xfc, !PT ;  /* 0x7f8000000606c812 */ /* 0x000fca00078efcff */
[----:B------:R-:W-:Y:S05]  /*2b90*/  @!P1 BRA `(.L_x_11) ;  /* 0x0000000000149947 */ /* 0x000fea0003800000 */
[----:B------:R-:W-:-:S13]  /*2ba0*/  FSETP.NAN.FTZ.AND P1, PT, |R24|, |R24|, PT ;  /* 0x400000181800720b */ /* 0x000fda0003f38200 */
[----:B------:R-:W-:Y:S01]  /*2bb0*/  @P1 FADD R2, R24, -0.3333333432674407959 ;  /* 0xbeaaaaab18021421 */ /* 0x000fe20000000000 */
[----:B------:R-:W-:Y:S06]  /*2bc0*/  @P1 BRA `(.L_x_11) ;  /* 0x0000000000081947 */ /* 0x000fec0003800000 */
[----:B------:R-:W-:-:S13]  /*2bd0*/  FSETP.NEU.AND P1, PT, R47, +INF , PT ;  /* 0x7f8000002f00780b */ /* 0x000fda0003f2d000 */
[----:B------:R-:W-:-:S07]  /*2be0*/  @!P1 MOV R2, RZ ;  /* 0x000000ff00029202 */ /* 0x000fce0000000f00 */
.L_x_11:
[----:B------:R-:W-:Y:S05]  /*2bf0*/  BSYNC B0 ;  /* 0x0000000000007941 */ /* 0x000fea0003800000 */
.L_x_10:
[----:B------:R-:W-:Y:S01]  /*2c00*/  @!P4 FSEL R5, R6, +INF , !P3 ;  /* 0x7f8000000605c808 */ /* 0x000fe20005800000 */
[----:B------:R-:W-:Y:S01]  /*2c10*/  BSSY B0, `(.L_x_12) ;  /* 0x000000a000007945 */ /* 0x000fe20003800000 */
[----:B------:R-:W-:Y:S02]  /*2c20*/  ISETP.GE.AND P4, PT, R7, 0x7f800000, PT ;  /* 0x7f8000000700780c */ /* 0x000fe40003f86270 */
[----:B------:R-:W-:Y:S02]  /*2c30*/  FSETP.NEU.AND P1, PT, R17, 1, PT ;  /* 0x3f8000001100780b */ /* 0x000fe40003f2d000 */
[----:B------:R-:W-:-:S09]  /*2c40*/  ISETP.GE.AND P3, PT, R13, 0x7f800000, PT ;  /* 0x7f8000000d00780c */ /* 0x000fd20003f66270 */
[----:B------:R-:W-:Y:S05]  /*2c50*/  @!P4 BRA `(.L_x_13) ;  /* 0x000000000014c947 */ /* 0x000fea0003800000 */
[----:B------:R-:W-:-:S13]  /*2c60*/  FSETP.NAN.FTZ.AND P4, PT, |R25|, |R25|, PT ;  /* 0x400000191900720b */ /* 0x000fda0003f98200 */
[----:B------:R-:W-:Y:S01]  /*2c70*/  @P4 FADD R4, R25, -0.3333333432674407959 ;  /* 0xbeaaaaab19044421 */ /* 0x000fe20000000000 */
[----:B------:R-:W-:Y:S06]  /*2c80*/  @P4 BRA `(.L_x_13) ;  /* 0x0000000000084947 */ /* 0x000fec0003800000 */
[----:B------:R-:W-:-:S13]  /*2c90*/  FSETP.NEU.AND P4, PT, R27, +INF , PT ;  /* 0x7f8000001b00780b */ /* 0x000fda0003f8d000 */
[----:B------:R-:W-:-:S07]  /*2ca0*/  @!P4 MOV R4, RZ ;  /* 0x000000ff0004c202 */ /* 0x000fce0000000f00 */
.L_x_13:
[----:B------:R-:W-:Y:S05]  /*2cb0*/  BSYNC B0 ;  /* 0x0000000000007941 */ /* 0x000fea0003800000 */
.L_x_12:
[----:B------:R-:W-:Y:S04]  /*2cc0*/  BSSY B0, `(.L_x_14) ;  /* 0x0000007000007945 */ /* 0x000fe80003800000 */
[----:B------:R-:W-:Y:S05]  /*2cd0*/  @!P3 BRA `(.L_x_15) ;  /* 0x000000000014b947 */ /* 0x000fea0003800000 */
[----:B------:R-:W-:-:S13]  /*2ce0*/  FSETP.NAN.FTZ.AND P3, PT, |R29|, |R29|, PT ;  /* 0x4000001d1d00720b */ /* 0x000fda0003f78200 */
[----:B------:R-:W-:Y:S01]  /*2cf0*/  @P3 FADD R5, R29, -0.3333333432674407959 ;  /* 0xbeaaaaab1d053421 */ /* 0x000fe20000000000 */
[----:B------:R-:W-:Y:S06]  /*2d00*/  @P3 BRA `(.L_x_15) ;  /* 0x0000000000083947 */ /* 0x000fec0003800000 */
[----:B------:R-:W-:-:S13]  /*2d10*/  FSETP.NEU.AND P3, PT, R48, +INF , PT ;  /* 0x7f8000003000780b */ /* 0x000fda0003f6d000 */
[----:B------:R-:W-:-:S07]  /*2d20*/  @!P3 MOV R5, RZ ;  /* 0x000000ff0005b202 */ /* 0x000fce0000000f00 */
.L_x_15:
[----:B------:R-:W-:Y:S05]  /*2d30*/  BSYNC B0 ;  /* 0x0000000000007941 */ /* 0x000fea0003800000 */
.L_x_14:
[----:B------:R-:W-:Y:S01]  /*2d40*/  FSEL R12, R12, 1, P5 ;  /* 0x3f8000000c0c7808 */ /* 0x000fe20002800000 */
[----:B------:R-:W-:Y:S01]  /*2d50*/  HFMA2.MMA R6, -RZ, RZ, 1.625, 0 ;  /* 0x3e800000ff067435 */ /* 0x000fe200000001ff */
[----:B------:R-:W-:Y:S02]  /*2d60*/  FSEL R7, R0, 1, P0 ;  /* 0x3f80000000077808 */ /* 0x000fe40000000000 */
[----:B------:R-:W-:Y:S02]  /*2d70*/  FSETP.NEU.AND P3, PT, R15, 1, PT ;  /* 0x3f8000000f00780b */ /* 0x000fe40003f6d000 */
[----:B------:R-:W-:Y:S01]  /*2d80*/  FSETP.NEU.AND P0, PT, R25, 1, PT ;  /* 0x3f8000001900780b */ /* 0x000fe20003f0d000 */
[----:B------:R-:W-:Y:S01]  /*2d90*/  FADD R12, R12, R7 ;  /* 0x000000070c0c7221 */ /* 0x000fe20000000000 */
[----:B------:R-:W-:Y:S02]  /*2da0*/  FSETP.NEU.AND P4, PT, R24, 1, PT ;  /* 0x3f8000001800780b */ /* 0x000fe40003f8d000 */
[----:B------:R-:W-:-:S02]  /*2db0*/  FSEL R22, R22, 1, P6 ;  /* 0x3f80000016167808 */ /* 0x000fc40003000000 */
[----:B------:R-:W-:Y:S02]  /*2dc0*/  FSEL R7, R30, 1, P3 ;  /* 0x3f8000001e077808 */ /* 0x000fe40001800000 */
[----:B------:R-:W-:Y:S02]  /*2dd0*/  FSEL R13, R14, 1, P1 ;  /* 0x3f8000000e0d7808 */ /* 0x000fe40000800000 */
[----:B------:R-:W-:Y:S01]  /*2de0*/  FSEL R4, R4, 1, P0 ;  /* 0x3f80000004047808 */ /* 0x000fe20000000000 */
[----:B------:R-:W-:Y:S01]  /*2df0*/  FADD R7, R22, R7 ;  /* 0x0000000716077221 */ /* 0x000fe20000000000 */
[----:B------:R-:W-:Y:S01]  /*2e00*/  FSETP.NEU.AND P0, PT, R29, 1, PT ;  /* 0x3f8000001d00780b */ /* 0x000fe20003f0d000 */
[----:B------:R-:W-:Y:S01]  /*2e10*/  FADD R13, R12, R13 ;  /* 0x0000000d0c0d7221 */ /* 0x000fe20000000000 */
[----:B------:R-:W-:Y:S02]  /*2e20*/  FSEL R2, R2, 1, P4 ;  /* 0x3f80000002027808 */ /* 0x000fe40002000000 */
[----:B------:R-:W-:Y:S01]  /*2e30*/  FSEL R5, R5, 1, P0 ;  /* 0x3f80000005057808 */ /* 0x000fe20000000000 */
[----:B------:R-:W-:Y:S01]  /*2e40*/  FADD R4, R4, R13 ;  /* 0x0000000d04047221 */ /* 0x000fe20000000000 */
[----:B-----5:R-:W-:Y:S01]  /*2e50*/  FSETP.NAN.AND P4, PT, R10, R10, PT ;  /* 0x0000000a0a00720b */ /* 0x020fe20003f88000 */
[----:B------:R-:W-:Y:S01]  /*2e60*/  FADD R2, R7, R2 ;  /* 0x0000000207027221 */ /* 0x000fe20000000000 */
[----:B------:R-:W-:-:S02]  /*2e70*/  FSETP.GT.AND P6, PT, R11, R20, PT ;  /* 0x000000140b00720b */ /* 0x000fc40003fc4000 */
[----:B------:R-:W-:Y:S01]  /*2e80*/  FSETP.GT.AND P0, PT, |R4|, 8.50705917302346158658e+37, PT ;  /* 0x7e8000000400780b */ /* 0x000fe20003f04200 */
[----:B------:R-:W-:Y:S01]  /*2e90*/  FADD R2, R2, R5 ;  /* 0x0000000502027221 */ /* 0x000fe20000000000 */
[----:B------:R-:W-:Y:S02]  /*2ea0*/  FSETP.GEU.AND P3, PT, |R4|, 1.175494350822287508e-38, PT ;  /* 0x008000000400780b */ /* 0x000fe40003f6e200 */
[----:B------:R-:W-:Y:S02]  /*2eb0*/  FSEL R5, R6, 1, P0 ;  /* 0x3f80000006057808 */ /* 0x000fe40000000000 */
[C---:B------:R-:W-:Y:S02]  /*2ec0*/  FSETP.GT.AND P1, PT, |R2|.reuse, 8.50705917302346158658e+37, PT ;  /* 0x7e8000000200780b */ /* 0x040fe40003f24200 */
[----:B------:R-:W-:Y:S02]  /*2ed0*/  FSETP.GEU.AND P5, PT, |R2|, 1.175494350822287508e-38, PT ;  /* 0x008000000200780b */ /* 0x000fe40003fae200 */
[----:B------:R-:W-:-:S03]  /*2ee0*/  FSEL R7, R6, 1, P1 ;  /* 0x3f80000006077808 */ /* 0x000fc60000800000 */
[----:B------:R-:W-:Y:S02]  /*2ef0*/  @P0 FMUL R4, R4, 0.25 ;  /* 0x3e80000004040820 */ /* 0x000fe40000400000 */
[----:B------:R-:W-:Y:S02]  /*2f00*/  @!P3 FMUL R5, R5, 16777216 ;  /* 0x4b8000000505b820 */ /* 0x000fe40000400000 */
[----:B------:R-:W-:Y:S01]  /*2f10*/  @!P3 FMUL R4, R4, 16777216 ;  /* 0x4b8000000404b820 */ /* 0x000fe20000400000 */
[----:B------:R-:W-:Y:S01]  /*2f20*/  FSETP.NAN.AND P3, PT, R11, R11, PT ;  /* 0x0000000b0b00720b */ /* 0x000fe20003f68000 */
[----:B------:R-:W-:Y:S02]  /*2f30*/  @P1 FMUL R2, R2, 0.25 ;  /* 0x3e80000002021820 */ /* 0x000fe40000400000 */
[----:B------:R-:W-:Y:S02]  /*2f40*/  @!P5 FMUL R7, R7, 16777216 ;  /* 0x4b8000000707d820 */ /* 0x000fe40000400000 */
[----:B------:R-:W-:Y:S01]  /*2f50*/  @!P5 FMUL R2, R2, 16777216 ;  /* 0x4b8000000202d820 */ /* 0x000fe20000400000 */
[----:B------:R-:W1:Y:S01]  /*2f60*/  MUFU.RCP R4, R4 ;  /* 0x0000000400047308 */ /* 0x000e620000001000 */
[----:B------:R-:W-:-:S04]  /*2f70*/  FSETP.GT.AND P5, PT, R10, R21, PT ;  /* 0x000000150a00720b */ /* 0x000fc80003fa4000 */
[----:B------:R-:W-:Y:S02]  /*2f80*/  @!P4 FSEL R10, R10, R21, P5 ;  /* 0x000000150a0ac208 */ /* 0x000fe40002800000 */
[----:B------:R-:W-:Y:S01]  /*2f90*/  @!P3 FSEL R11, R11, R20, P6 ;  /* 0x000000140b0bb208 */ /* 0x000fe20003000000 */
[----:B------:R-:W2:Y:S01]  /*2fa0*/  MUFU.RCP R2, R2 ;  /* 0x0000000200027308 */ /* 0x000ea20000001000 */
[C---:B------:R-:W-:Y:S02]  /*2fb0*/  FSETP.GT.AND P5, PT, R10.reuse, R19, PT ;  /* 0x000000130a00720b */ /* 0x040fe40003fa4000 */
[----:B------:R-:W-:Y:S01]  /*2fc0*/  FSETP.NAN.AND P6, PT, R10, R10, PT ;  /* 0x0000000a0a00720b */ /* 0x000fe20003fc8000 */
[----:B-1----:R-:W-:Y:S02]  /*2fd0*/  FMUL R0, R4, R5 ;  /* 0x0000000504007220 */ /* 0x002fe40000400000 */
[----:B------:R-:W1:Y:S03]  /*2fe0*/  LDC.64 R4, c[0x0][0x210] ;  /* 0x00008400ff047b82 */ /* 0x000e660000000a00 */
[----:B------:R-:W-:-:S02]  /*2ff0*/  FSETP.GT.AND P0, PT, |R0|, 8.50705917302346158658e+37, PT ;  /* 0x7e8000000000780b */ /* 0x000fc40003f04200 */
[----:B------:R-:W-:Y:S01]  /*3000*/  FSETP.GEU.AND P1, PT, |R0|, 1.175494350822287508e-38, PT ;  /* 0x008000000000780b */ /* 0x000fe20003f2e200 */
[----:B--2---:R-:W-:Y:S02]  /*3010*/  FMUL R7, R2, R7 ;  /* 0x0000000702077220 */ /* 0x004fe40000400000 */
[----:B------:R-:W-:Y:S02]  /*3020*/  @!P5 FSEL R10, R10, R19, P6 ;  /* 0x000000130a0ad208 */ /* 0x000fe40003000000 */
[----:B------:R-:W-:Y:S02]  /*3030*/  FSETP.GT.AND P5, PT, R11, R18, PT ;  /* 0x000000120b00720b */ /* 0x000fe40003fa4000 */
[C---:B------:R-:W-:Y:S02]  /*3040*/  FSETP.GT.AND P4, PT, |R7|.reuse, 8.50705917302346158658e+37, PT ;  /* 0x7e8000000700780b */ /* 0x040fe40003f84200 */
[----:B------:R-:W-:Y:S02]  /*3050*/  FSETP.GEU.AND P3, PT, |R7|, 1.175494350822287508e-38, PT ;  /* 0x008000000700780b */ /* 0x000fe40003f6e200 */
[----:B------:R-:W-:Y:S01]  /*3060*/  FSETP.NAN.AND P6, PT, R11, R11, PT ;  /* 0x0000000b0b00720b */ /* 0x000fe20003fc8000 */
[----:B------:R-:W-:Y:S01]  /*3070*/  @P0 FMUL R0, R0, 0.25 ;  /* 0x3e80000000000820 */ /* 0x000fe20000400000 */
[----:B------:R-:W-:-:S02]  /*3080*/  FSEL R13, R6, 1, P0 ;  /* 0x3f800000060d7808 */ /* 0x000fc40000000000 */
[----:B------:R-:W-:Y:S01]  /*3090*/  FSEL R2, R6, 1, P4 ;  /* 0x3f80000006027808 */ /* 0x000fe20002000000 */
[----:B------:R-:W-:Y:S01]  /*30a0*/  @!P1 FMUL R0, R0, 16777216 ;  /* 0x4b80000000009820 */ /* 0x000fe20000400000 */
[----:B------:R-:W-:Y:S01]  /*30b0*/  FSETP.GT.AND P0, PT, R10, R9, PT ;  /* 0x000000090a00720b */ /* 0x000fe20003f04000 */
[----:B------:R-:W-:Y:S01]  /*30c0*/  @!P1 FMUL R13, R13, 16777216 ;  /* 0x4b8000000d0d9820 */ /* 0x000fe20000400000 */
[----:B------:R-:W-:Y:S01]  /*30d0*/  @!P5 FSEL R11, R11, R18, P6 ;  /* 0x000000120b0bd208 */ /* 0x000fe20003000000 */
[----:B------:R-:W-:Y:S02]  /*30e0*/  @P4 FMUL R7, R7, 0.25 ;  /* 0x3e80000007074820 */ /* 0x000fe40000400000 */
[----:B------:R-:W2:Y:S01]  /*30f0*/  MUFU.RCP R0, R0 ;  /* 0x0000000000007308 */ /* 0x000ea20000001000 */
[----:B------:R-:W-:Y:S01]  /*3100*/  @!P3 FMUL R2, R2, 16777216 ;  /* 0x4b8000000202b820 */ /* 0x000fe20000400000 */
[----:B------:R-:W-:Y:S01]  /*3110*/  @!P3 FMUL R7, R7, 16777216 ;  /* 0x4b8000000707b820 */ /* 0x000fe20000400000 */
[----:B------:R-:W-:-:S02]  /*3120*/  FSETP.GT.AND P1, PT, R11, R8, PT ;  /* 0x000000080b00720b */ /* 0x000fc40003f24000 */
[C---:B------:R-:W-:Y:S02]  /*3130*/  FSETP.NAN.AND P3, PT, R10.reuse, R10, PT ;  /* 0x0000000a0a00720b */ /* 0x040fe40003f68000 */
[----:B------:R-:W-:Y:S01]  /*3140*/  FSETP.NAN.AND P4, PT, R11, R11, PT ;  /* 0x0000000b0b00720b */ /* 0x000fe20003f88000 */
[----:B------:R-:W3:Y:S01]  /*3150*/  MUFU.RCP R7, R7 ;  /* 0x0000000700077308 */ /* 0x000ee20000001000 */
[----:B------:R-:W-:Y:S01]  /*3160*/  @!P0 FSEL R10, R10, R9, P3 ;  /* 0x000000090a0a8208 */ /* 0x000fe20001800000 */
[----:B--2---:R-:W-:-:S06]  /*3170*/  FMUL R0, R0, R13 ;  /* 0x0000000d00007220 */ /* 0x004fcc0000400000 */
[----:B------:R-:W-:Y:S01]  /*3180*/  @!P1 FSEL R11, R11, R8, P4 ;  /* 0x000000080b0b9208 */ /* 0x000fe20002000000 */
[----:B---3--:R-:W-:Y:S01]  /*3190*/  FMUL R2, R7, R2 ;  /* 0x0000000207027220 */ /* 0x008fe20000400000 */
[----:B------:R-:W-:-:S03]  /*31a0*/  FMUL R7, R0, R0 ;  /* 0x0000000000077220 */ /* 0x000fc60000400000 */
[----:B------:R-:W-:Y:S01]  /*31b0*/  FMUL R13, R2, R2 ;  /* 0x00000002020d7220 */ /* 0x000fe20000400000 */
[----:B------:R-:W-:-:S03]  /*31c0*/  FFMA R0, R0, R7, -1 ;  /* 0xbf80000000007423 */ /* 0x000fc60000000007 */
[----:B------:R-:W-:Y:S01]  /*31d0*/  FFMA R2, R2, R13, -1 ;  /* 0xbf80000002027423 */ /* 0x000fe2000000000d */
[----:B------:R-:W-:-:S03]  /*31e0*/  FFMA R7, R0, 0.3333333432674407959, RZ ;  /* 0x3eaaaaab00077823 */ /* 0x000fc600000000ff */
[----:B------:R-:W-:Y:S01]  /*31f0*/  FFMA R0, R2, 0.3333333432674407959, RZ ;  /* 0x3eaaaaab02007823 */ /* 0x000fe200000000ff */
[----:B-1----:R-:W-:-:S04]  /*3200*/  IMAD.WIDE R2, R3, 0x4, R4 ;  /* 0x0000000403027825 */ /* 0x002fc800078e0204 */
[----:B------:R-:W-:Y:S01]  /*3210*/  FADD R10, R7, R10 ;  /* 0x0000000a070a7221 */ /* 0x000fe20000000000 */
[----:B------:R-:W-:Y:S01]  /*3220*/  FADD R11, R0, R11 ;  /* 0x0000000b000b7221 */ /* 0x000fe20000000000 */
[----:B------:R-:W-:Y:S06]  /*3230*/  @P2 EXIT ;  /* 0x000000000000294d */ /* 0x000fec0003800000 */
[----:B------:R-:W-:Y:S01]  /*3240*/  STG.E.64 desc[UR4][R2.64], R10 ;  /* 0x0000000a02007986 */ /* 0x000fe2000c101b04 */
[----:B------:R-:W-:Y:S05]  /*3250*/  EXIT ;  /* 0x000000000000794d */ /* 0x000fea0003800000 */
.L_x_16:
[----:B------:R-:W-:-:S00]  /*3260*/  BRA `(.L_x_16) ;  /* 0xfffffffc00fc7947 */ /* 0x000fc0000383ffff */
[----:B------:R-:W-:-:S00]  /*3270*/  NOP ;  /* 0x0000000000007918 */ /* 0x000fc00000000000 */
        /* <DEDUP_REMOVED lines=8> */
.L_x_17:


//--------------------- .nv.global.init           --------------------------
	.section	.nv.global.init,"aw",@progbits
.nv.global.init:
	.type		_$_str,@object
	.size		_$_str,(.L_0 - _$_str)
_$_str:
        /*0000*/ 	.byte	0x5f, 0x5f, 0x43, 0x55, 0x44, 0x41, 0x5f, 0x46, 0x54, 0x5a, 0x00
.L_0:


//--------------------- .nv.constant0.triton_poi_fused_add_div_max_mul_neg_pow_reciprocal_relu_sub_sum_4 --------------------------
	.section	.nv.constant0.triton_poi_fused_add_div_max_mul_neg_pow_reciprocal_relu_sub_sum_4,"a",@progbits
	.sectionflags	@""
	.align	4
.nv.constant0.triton_poi_fused_add_div_max_mul_neg_pow_reciprocal_relu_sub_sum_4:
	.zero		556
